// auto-generated by cutlass_sweep.gemm — config: {"arch": "sm_100", "cluster_m": 1, "cluster_n": 1, "dtype": "fp16", "dtype_b": "fp16", "layout": "nt", "stages": 0, "tile_k": 256, "tile_m": 64, "tile_n": 8}
#include "cutlass/cutlass.h"
#include "cutlass/gemm/collective/collective_builder.hpp"
#include "cutlass/gemm/device/gemm_universal_adapter.h"
#include "cutlass/gemm/kernel/gemm_universal.hpp"
#include "cutlass/epilogue/collective/collective_builder.hpp"

using ElemA = cutlass::half_t;
using ElemB = cutlass::half_t;
using ElemCD = cutlass::half_t;
using Acc  = float;
using TileShape    = cute::Shape<cute::_64, cute::_8, cute::_256>;
using ClusterShape = cute::Shape<cute::_1, cute::_1, cute::_1>;

using CollectiveEpilogue = typename cutlass::epilogue::collective::CollectiveBuilder<
    cutlass::arch::Sm100, cutlass::arch::OpClassTensorOp,
    TileShape, ClusterShape,
    cutlass::epilogue::collective::EpilogueTileAuto,
    Acc, Acc,
    ElemCD, cutlass::layout::RowMajor, 128 / cutlass::sizeof_bits<ElemCD>::value,
    ElemCD, cutlass::layout::RowMajor, 128 / cutlass::sizeof_bits<ElemCD>::value,
    cutlass::epilogue::collective::EpilogueScheduleAuto
  >::CollectiveOp;

using CollectiveMainloop = typename cutlass::gemm::collective::CollectiveBuilder<
    cutlass::arch::Sm100, cutlass::arch::OpClassTensorOp,
    ElemA, cutlass::layout::RowMajor, 128 / cutlass::sizeof_bits<ElemA>::value,
    ElemB, cutlass::layout::ColumnMajor, 128 / cutlass::sizeof_bits<ElemB>::value,
    Acc,
    TileShape, ClusterShape,
    cutlass::gemm::collective::StageCountAutoCarveout<static_cast<int>(sizeof(typename CollectiveEpilogue::SharedStorage))>,
    cutlass::gemm::collective::KernelScheduleAuto
  >::CollectiveOp;

using GemmKernel = cutlass::gemm::kernel::GemmUniversal<
    cute::Shape<int,int,int,int>,
    CollectiveMainloop,
    CollectiveEpilogue
>;
using Gemm = cutlass::gemm::device::GemmUniversalAdapter<GemmKernel>;

// Force the device kernel symbol into the cubin without needing a host main.
auto* _anchor = &cutlass::device_kernel<GemmKernel>;


// ===== COMPILED SASS (sm_100a) =====

	.target	sm_100a

	.elftype	@"ET_EXEC"


//--------------------- .note.nv.tkinfo           --------------------------
	.section	.note.nv.tkinfo,"",@"SHT_NOTE"
	.sectionflags	@"SHF_NOTE_NV_TKINFO"
	.tkinfo
        /*0018*/ 	.word	0x00000002
        /*0030*/ 	.string	""
        /*0030*/ 	.string	"ptxas"
        /*0030*/ 	.string	"Cuda compilation tools, release 13.0, V13.0.88"
        /*0030*/ 	.string	"Build cuda_13.0.r13.0/compiler.36424714_0"
        /*0030*/ 	.string	"-arch sm_100a -m 64 "



//--------------------- .note.nv.cuinfo           --------------------------
	.section	.note.nv.cuinfo,"",@"SHT_NOTE"
	.sectionflags	@"SHF_NOTE_NV_CUINFO"
        /*0018*/ 	.short	0x0002
        /*001a*/ 	.short	0x0064
        /*001c*/ 	.short	0x0082
	.zero		2


//--------------------- .nv.info                  --------------------------
	.section	.nv.info,"",@"SHT_CUDA_INFO"
	.align	4


	//----- nvinfo : EIATTR_REGCOUNT
	.align		4
        /*0000*/ 	.byte	0x04, 0x2f
        /*0002*/ 	.short	(.L_16 - .L_15)
	.align		4
.L_15:
        /*0004*/ 	.word	index@(_ZN7cutlass13device_kernelINS_4gemm6kernel13GemmUniversalIN4cute5tupleIJiiiiEEENS1_10collective13CollectiveMmaINS1_35MainloopSm100TmaUmmaWarpSpecializedILi6ELi2ELi4ENS5_IJNS4_1CILi1EEESB_SB_EEEEENS5_IJNSA_ILi64EEENSA_ILi8EEENSA_ILi256EEEEEENS_6half_tENS5_IJlSB_lEEESI_SJ_NS4_8TiledMMAINS4_8MMA_AtomIJNS4_20SM100_MMA_F16BF16_SSISI_SI_fLi64ELi8ELNS4_4UMMA5MajorE0ELSO_0ELNSN_7ScaleInE0ELSP_0EEEEEENS4_6LayoutISC_NS5_IJNSA_ILi0EEEST_ST_EEEEENS5_IJNS4_10UnderscoreESW_SW_EEEEENS4_13SM90_TMA_LOADENS4_14ComposedLayoutINS4_7SwizzleILi3ELi4ELi3EEENS4_18smem_ptr_flag_bitsILi16EEENSS_INS5_IJSF_SE_EEENS5_IJSE_SB_EEEEEEEvNS4_8identityESZ_S18_vS19_EENS_8epilogue10collective18CollectiveEpilogueINS1B_23Sm100TmaWarpSpecializedILi2ELi1ELi4ELb1ELb0EEEJSH_NS5_IJNSS_ISE_SB_EENSS_ISF_SB_EEEEESI_SJ_SI_SJ_NS1B_6fusion15FusionCallbacksIS1F_NS1J_17LinearCombinationISI_fSI_fLNS_15FloatRoundStyleE2EEESH_S1I_JEEENS4_5SM1004TMEM4LOAD26SM100_TMEM_LOAD_16dp256b1xESZ_NS10_INS11_ILi0ELi4ELi3EEES14_NSS_INS5_IJSF_SF_EEENS5_IJSF_SB_EEEEEEENS4_17SM75_U32x2_LDSM_NENS4_14SM90_TMA_STOREES1X_NS4_17SM90_U32x2_STSM_NENS4_39AutoVectorizingCopyWithAssumedAlignmentILi128EEEEEEvvEEEEvNT_6ParamsE)
        /*0008*/ 	.word	0x0000003b


	//----- nvinfo : EIATTR_FRAME_SIZE
	.align		4
.L_16:
        /*000c*/ 	.byte	0x04, 0x11
        /*000e*/ 	.short	(.L_18 - .L_17)
	.align		4
.L_17:
        /*0010*/ 	.word	index@($__internal_2_$__cuda_sm10x_tcgen05_guardrail_trap_unallocated_columns_being_dealloced)
        /*0014*/ 	.word	0x00000000


	//----- nvinfo : EIATTR_FRAME_SIZE
	.align		4
.L_18:
        /*0018*/ 	.byte	0x04, 0x11
        /*001a*/ 	.short	(.L_20 - .L_19)
	.align		4
.L_19:
        /*001c*/ 	.word	index@($__internal_1_$__cuda_sm10x_tcgen05_guardrail_trap_phase_invalid_during_alloc)
        /*0020*/ 	.word	0x00000000


	//----- nvinfo : EIATTR_FRAME_SIZE
	.align		4
.L_20:
        /*0024*/ 	.byte	0x04, 0x11
        /*0026*/ 	.short	(.L_22 - .L_21)
	.align		4
.L_21:
        /*0028*/ 	.word	index@($__internal_0_$__cuda_sm10x_tcgen05_guardrail_trap_col_being_dealloced_not_returned_by_alloc)
        /*002c*/ 	.word	0x00000000


	//----- nvinfo : EIATTR_FRAME_SIZE
	.align		4
.L_22:
        /*0030*/ 	.byte	0x04, 0x11
        /*0032*/ 	.short	(.L_24 - .L_23)
	.align		4
.L_23:
        /*0034*/ 	.word	index@(_ZN7cutlass13device_kernelINS_4gemm6kernel13GemmUniversalIN4cute5tupleIJiiiiEEENS1_10collective13CollectiveMmaINS1_35MainloopSm100TmaUmmaWarpSpecializedILi6ELi2ELi4ENS5_IJNS4_1CILi1EEESB_SB_EEEEENS5_IJNSA_ILi64EEENSA_ILi8EEENSA_ILi256EEEEEENS_6half_tENS5_IJlSB_lEEESI_SJ_NS4_8TiledMMAINS4_8MMA_AtomIJNS4_20SM100_MMA_F16BF16_SSISI_SI_fLi64ELi8ELNS4_4UMMA5MajorE0ELSO_0ELNSN_7ScaleInE0ELSP_0EEEEEENS4_6LayoutISC_NS5_IJNSA_ILi0EEEST_ST_EEEEENS5_IJNS4_10UnderscoreESW_SW_EEEEENS4_13SM90_TMA_LOADENS4_14ComposedLayoutINS4_7SwizzleILi3ELi4ELi3EEENS4_18smem_ptr_flag_bitsILi16EEENSS_INS5_IJSF_SE_EEENS5_IJSE_SB_EEEEEEEvNS4_8identityESZ_S18_vS19_EENS_8epilogue10collective18CollectiveEpilogueINS1B_23Sm100TmaWarpSpecializedILi2ELi1ELi4ELb1ELb0EEEJSH_NS5_IJNSS_ISE_SB_EENSS_ISF_SB_EEEEESI_SJ_SI_SJ_NS1B_6fusion15FusionCallbacksIS1F_NS1J_17LinearCombinationISI_fSI_fLNS_15FloatRoundStyleE2EEESH_S1I_JEEENS4_5SM1004TMEM4LOAD26SM100_TMEM_LOAD_16dp256b1xESZ_NS10_INS11_ILi0ELi4ELi3EEES14_NSS_INS5_IJSF_SF_EEENS5_IJSF_SB_EEEEEEENS4_17SM75_U32x2_LDSM_NENS4_14SM90_TMA_STOREES1X_NS4_17SM90_U32x2_STSM_NENS4_39AutoVectorizingCopyWithAssumedAlignmentILi128EEEEEEvvEEEEvNT_6ParamsE)
        /*0038*/ 	.word	0x00000000


	//----- nvinfo : EIATTR_MIN_STACK_SIZE
	.align		4
.L_24:
        /*003c*/ 	.byte	0x04, 0x12
        /*003e*/ 	.short	(.L_26 - .L_25)
	.align		4
.L_25:
        /*0040*/ 	.word	index@(_ZN7cutlass13device_kernelINS_4gemm6kernel13GemmUniversalIN4cute5tupleIJiiiiEEENS1_10collective13CollectiveMmaINS1_35MainloopSm100TmaUmmaWarpSpecializedILi6ELi2ELi4ENS5_IJNS4_1CILi1EEESB_SB_EEEEENS5_IJNSA_ILi64EEENSA_ILi8EEENSA_ILi256EEEEEENS_6half_tENS5_IJlSB_lEEESI_SJ_NS4_8TiledMMAINS4_8MMA_AtomIJNS4_20SM100_MMA_F16BF16_SSISI_SI_fLi64ELi8ELNS4_4UMMA5MajorE0ELSO_0ELNSN_7ScaleInE0ELSP_0EEEEEENS4_6LayoutISC_NS5_IJNSA_ILi0EEEST_ST_EEEEENS5_IJNS4_10UnderscoreESW_SW_EEEEENS4_13SM90_TMA_LOADENS4_14ComposedLayoutINS4_7SwizzleILi3ELi4ELi3EEENS4_18smem_ptr_flag_bitsILi16EEENSS_INS5_IJSF_SE_EEENS5_IJSE_SB_EEEEEEEvNS4_8identityESZ_S18_vS19_EENS_8epilogue10collective18CollectiveEpilogueINS1B_23Sm100TmaWarpSpecializedILi2ELi1ELi4ELb1ELb0EEEJSH_NS5_IJNSS_ISE_SB_EENSS_ISF_SB_EEEEESI_SJ_SI_SJ_NS1B_6fusion15FusionCallbacksIS1F_NS1J_17LinearCombinationISI_fSI_fLNS_15FloatRoundStyleE2EEESH_S1I_JEEENS4_5SM1004TMEM4LOAD26SM100_TMEM_LOAD_16dp256b1xESZ_NS10_INS11_ILi0ELi4ELi3EEES14_NSS_INS5_IJSF_SF_EEENS5_IJSF_SB_EEEEEEENS4_17SM75_U32x2_LDSM_NENS4_14SM90_TMA_STOREES1X_NS4_17SM90_U32x2_STSM_NENS4_39AutoVectorizingCopyWithAssumedAlignmentILi128EEEEEEvvEEEEvNT_6ParamsE)
        /*0044*/ 	.word	0x00000000
.L_26:


//--------------------- .nv.compat                --------------------------
	.section	.nv.compat,"",@"SHT_CUDA_COMPAT_INFO"
	.align	4
        /*0000*/ 	.byte	0x02, 0x09, 0x01, 0x00, 0x02, 0x02, 0x02, 0x00, 0x02, 0x05, 0x05, 0x00, 0x03, 0x07, 0x01, 0x01
        /*0010*/ 	.byte	0x02, 0x03, 0x01, 0x00, 0x02, 0x06, 0x01, 0x00, 0x04, 0x0b, 0x08, 0x00, 0x09, 0x00, 0x00, 0x00
        /*0020*/ 	.byte	0x00, 0x00, 0x00, 0x00


//--------------------- .nv.info._ZN7cutlass13device_kernelINS_4gemm6kernel13GemmUniversalIN4cute5tupleIJiiiiEEENS1_10collective13CollectiveMmaINS1_35MainloopSm100TmaUmmaWarpSpecializedILi6ELi2ELi4ENS5_IJNS4_1CILi1EEESB_SB_EEEEENS5_IJNSA_ILi64EEENSA_ILi8EEENSA_ILi256EEEEEENS_6half_tENS5_IJlSB_lEEESI_SJ_NS4_8TiledMMAINS4_8MMA_AtomIJNS4_20SM100_MMA_F16BF16_SSISI_SI_fLi64ELi8ELNS4_4UMMA5MajorE0ELSO_0ELNSN_7ScaleInE0ELSP_0EEEEEENS4_6LayoutISC_NS5_IJNSA_ILi0EEEST_ST_EEEEENS5_IJNS4_10UnderscoreESW_SW_EEEEENS4_13SM90_TMA_LOADENS4_14ComposedLayoutINS4_7SwizzleILi3ELi4ELi3EEENS4_18smem_ptr_flag_bitsILi16EEENSS_INS5_IJSF_SE_EEENS5_IJSE_SB_EEEEEEEvNS4_8identityESZ_S18_vS19_EENS_8epilogue10collective18CollectiveEpilogueINS1B_23Sm100TmaWarpSpecializedILi2ELi1ELi4ELb1ELb0EEEJSH_NS5_IJNSS_ISE_SB_EENSS_ISF_SB_EEEEESI_SJ_SI_SJ_NS1B_6fusion15FusionCallbacksIS1F_NS1J_17LinearCombinationISI_fSI_fLNS_15FloatRoundStyleE2EEESH_S1I_JEEENS4_5SM1004TMEM4LOAD26SM100_TMEM_LOAD_16dp256b1xESZ_NS10_INS11_ILi0ELi4ELi3EEES14_NSS_INS5_IJSF_SF_EEENS5_IJSF_SB_EEEEEEENS4_17SM75_U32x2_LDSM_NENS4_14SM90_TMA_STOREES1X_NS4_17SM90_U32x2_STSM_NENS4_39AutoVectorizingCopyWithAssumedAlignmentILi128EEEEEEvvEEEEvNT_6ParamsE --------------------------
	.section	.nv.info._ZN7cutlass13device_kernelINS_4gemm6kernel13GemmUniversalIN4cute5tupleIJiiiiEEENS1_10collective13CollectiveMmaINS1_35MainloopSm100TmaUmmaWarpSpecializedILi6ELi2ELi4ENS5_IJNS4_1CILi1EEESB_SB_EEEEENS5_IJNSA_ILi64EEENSA_ILi8EEENSA_ILi256EEEEEENS_6half_tENS5_IJlSB_lEEESI_SJ_NS4_8TiledMMAINS4_8MMA_AtomIJNS4_20SM100_MMA_F16BF16_SSISI_SI_fLi64ELi8ELNS4_4UMMA5MajorE0ELSO_0ELNSN_7ScaleInE0ELSP_0EEEEEENS4_6LayoutISC_NS5_IJNSA_ILi0EEEST_ST_EEEEENS5_IJNS4_10UnderscoreESW_SW_EEEEENS4_13SM90_TMA_LOADENS4_14ComposedLayoutINS4_7SwizzleILi3ELi4ELi3EEENS4_18smem_ptr_flag_bitsILi16EEENSS_INS5_IJSF_SE_EEENS5_IJSE_SB_EEEEEEEvNS4_8identityESZ_S18_vS19_EENS_8epilogue10collective18CollectiveEpilogueINS1B_23Sm100TmaWarpSpecializedILi2ELi1ELi4ELb1ELb0EEEJSH_NS5_IJNSS_ISE_SB_EENSS_ISF_SB_EEEEESI_SJ_SI_SJ_NS1B_6fusion15FusionCallbacksIS1F_NS1J_17LinearCombinationISI_fSI_fLNS_15FloatRoundStyleE2EEESH_S1I_JEEENS4_5SM1004TMEM4LOAD26SM100_TMEM_LOAD_16dp256b1xESZ_NS10_INS11_ILi0ELi4ELi3EEES14_NSS_INS5_IJSF_SF_EEENS5_IJSF_SB_EEEEEEENS4_17SM75_U32x2_LDSM_NENS4_14SM90_TMA_STOREES1X_NS4_17SM90_U32x2_STSM_NENS4_39AutoVectorizingCopyWithAssumedAlignmentILi128EEEEEEvvEEEEvNT_6ParamsE,"",@"SHT_CUDA_INFO"
	.sectionflags	@""
	.align	4


	//----- nvinfo : EIATTR_CUDA_API_VERSION
	.align		4
        /*0000*/ 	.byte	0x04, 0x37
        /*0002*/ 	.short	(.L_28 - .L_27)
.L_27:
        /*0004*/ 	.word	0x00000082


	//----- nvinfo : EIATTR_KPARAM_INFO
	.align		4
.L_28:
        /*0008*/ 	.byte	0x04, 0x17
        /*000a*/ 	.short	(.L_30 - .L_29)
.L_29:
        /*000c*/ 	.word	0x00000000
        /*0010*/ 	.short	0x0000
        /*0012*/ 	.short	0x0000
        /*0014*/ 	.byte	0x00, 0xf0, 0x01, 0x20


	//----- nvinfo : EIATTR_AT_ENTRY_FRAGMENTS
	.align		4
.L_30:
        /*0018*/ 	.byte	0x04, 0x4f
        /*001a*/ 	.short	(.L_32 - .L_31)


	//   ....[0]....
.L_31:
        /*001c*/ 	.word	0x00000006


	//----- nvinfo : EIATTR_RESERVED_SMEM_USED
	.align		4
.L_32:
        /*0020*/ 	.byte	0x01, 0x41
	.zero		2


	//----- nvinfo : EIATTR_SPARSE_MMA_MASK
	.align		4
        /*0024*/ 	.byte	0x03, 0x50
        /*0026*/ 	.short	0x0000


	//----- nvinfo : EIATTR_TCGEN05_1CTA_USED
	.align		4
        /*0028*/ 	.byte	0x01, 0x51
	.zero		2


	//----- nvinfo : EIATTR_MAXREG_COUNT
	.align		4
        /*002c*/ 	.byte	0x03, 0x1b
        /*002e*/ 	.short	0x00ff


	//----- nvinfo : EIATTR_NUM_BARRIERS
	.align		4
        /*0030*/ 	.byte	0x02, 0x4c
        /*0032*/ 	.byte	0x07
	.zero		1


	//----- nvinfo : EIATTR_EXTERNS
	.align		4
        /*0034*/ 	.byte	0x04, 0x0f
        /*0036*/ 	.short	(.L_34 - .L_33)


	//   ....[0]....
	.align		4
.L_33:
        /*0038*/ 	.word	index@(__assertfail)


	//----- nvinfo : EIATTR_MERCURY_ISA_VERSION
	.align		4
.L_34:
        /*003c*/ 	.byte	0x03, 0x5f
        /*003e*/ 	.short	0x0101


	//----- nvinfo : EIATTR_INT_WARP_WIDE_INSTR_OFFSETS
	.align		4
        /*0040*/ 	.byte	0x04, 0x31
        /*0042*/ 	.short	(.L_36 - .L_35)


	//   ....[0]....
.L_35:
        /*0044*/ 	.word	0x00002280


	//   ....[1]....
        /*0048*/ 	.word	0x000042f0


	//   ....[2]....
        /*004c*/ 	.word	0x00004310


	//   ....[3]....
        /*0050*/ 	.word	0x00004340


	//   ....[4]....
        /*0054*/ 	.word	0x00004d50


	//   ....[5]....
        /*0058*/ 	.word	0x00004e00


	//----- nvinfo : EIATTR_COOP_GROUP_MASK_REGIDS
	.align		4
.L_36:
        /*005c*/ 	.byte	0x04, 0x29
        /*005e*/ 	.short	(.L_38 - .L_37)


	//   ....[0]....
.L_37:
        /*0060*/ 	.word	0xffffffff


	//   ....[1]....
        /*0064*/ 	.word	0xffffffff


	//   ....[2]....
        /*0068*/ 	.word	0xffffffff


	//   ....[3]....
        /*006c*/ 	.word	0xffffffff


	//   ....[4]....
        /*0070*/ 	.word	0xffffffff


	//   ....[5]....
        /*0074*/ 	.word	0xffffffff


	//   ....[6]....
        /*0078*/ 	.word	0xffffffff


	//   ....[7]....
        /*007c*/ 	.word	0xffffffff


	//   ....[8]....
        /*0080*/ 	.word	0xffffffff


	//   ....[9]....
        /*0084*/ 	.word	0xffffffff


	//   ....[10]....
        /*0088*/ 	.word	0xffffffff


	//   ....[11]....
        /*008c*/ 	.word	0xffffffff


	//   ....[12]....
        /*0090*/ 	.word	0xffffffff


	//----- nvinfo : EIATTR_COOP_GROUP_INSTR_OFFSETS
	.align		4
.L_38:
        /*0094*/ 	.byte	0x04, 0x28
        /*0096*/ 	.short	(.L_40 - .L_39)


	//   ....[0]....
.L_39:
        /*0098*/ 	.word	0x00000090


	//   ....[1]....
        /*009c*/ 	.word	0x000004c0


	//   ....[2]....
        /*00a0*/ 	.word	0x00000670


	//   ....[3]....
        /*00a4*/ 	.word	0x000007d0


	//   ....[4]....
        /*00a8*/ 	.word	0x000008d0


	//   ....[5]....
        /*00ac*/ 	.word	0x00000a40


	//   ....[6]....
        /*00b0*/ 	.word	0x00000be0


	//   ....[7]....
        /*00b4*/ 	.word	0x00002160


	//   ....[8]....
        /*00b8*/ 	.word	0x00003060


	//   ....[9]....
        /*00bc*/ 	.word	0x00003270


	//   ....[10]....
        /*00c0*/ 	.word	0x000032a0


	//   ....[11]....
        /*00c4*/ 	.word	0x000041c0


	//   ....[12]....
        /*00c8*/ 	.word	0x00004400


	//----- nvinfo : EIATTR_VRC_CTA_INIT_COUNT
	.align		4
.L_40:
        /*00cc*/ 	.byte	0x02, 0x4a
        /*00ce*/ 	.byte	0x80
	.zero		1


	//----- nvinfo : EIATTR_SYSCALL_OFFSETS
	.align		4
        /*00d0*/ 	.byte	0x04, 0x46
        /*00d2*/ 	.short	(.L_42 - .L_41)


	//   ....[0]....
.L_41:
        /*00d4*/ 	.word	0x00005f00


	//----- nvinfo : EIATTR_MBARRIER_INSTR_OFFSETS
	.align		4
.L_42:
        /*00d8*/ 	.byte	0x04, 0x39
        /*00da*/ 	.short	(.L_44 - .L_43)


	//   ....[0]....
.L_43:
        /*00dc*/ 	.word	0x000005a0
        /*00e0*/ 	.word	0x000000ff
        /*00e4*/ 	.word	0x00000000
        /*00e8*/ 	.short	0x0100
        /*00ea*/ 	.byte	0x04
	.zero		1


	//   ....[1]....
        /*00ec*/ 	.word	0x000005b0
        /*00f0*/ 	.word	0x000000ff
        /*00f4*/ 	.word	0x00000030
        /*00f8*/ 	.short	0x0100
        /*00fa*/ 	.byte	0x04
	.zero		1


	//   ....[2]....
        /*00fc*/ 	.word	0x000005c0
        /*0100*/ 	.word	0x000000ff
        /*0104*/ 	.word	0x00000008
        /*0108*/ 	.short	0x0100
        /*010a*/ 	.byte	0x04
	.zero		1


	//   ....[3]....
        /*010c*/ 	.word	0x000005d0
        /*0110*/ 	.word	0x000000ff
        /*0114*/ 	.word	0x00000038
        /*0118*/ 	.short	0x0100
        /*011a*/ 	.byte	0x04
	.zero		1


	//   ....[4]....
        /*011c*/ 	.word	0x000005e0
        /*0120*/ 	.word	0x000000ff
        /*0124*/ 	.word	0x00000010
        /*0128*/ 	.short	0x0100
        /*012a*/ 	.byte	0x04
	.zero		1


	//   ....[5]....
        /*012c*/ 	.word	0x000005f0
        /*0130*/ 	.word	0x000000ff
        /*0134*/ 	.word	0x00000040
        /*0138*/ 	.short	0x0100
        /*013a*/ 	.byte	0x04
	.zero		1


	//   ....[6]....
        /*013c*/ 	.word	0x00000600
        /*0140*/ 	.word	0x000000ff
        /*0144*/ 	.word	0x00000018
        /*0148*/ 	.short	0x0100
        /*014a*/ 	.byte	0x04
	.zero		1


	//   ....[7]....
        /*014c*/ 	.word	0x00000610
        /*0150*/ 	.word	0x000000ff
        /*0154*/ 	.word	0x00000048
        /*0158*/ 	.short	0x0100
        /*015a*/ 	.byte	0x04
	.zero		1


	//   ....[8]....
        /*015c*/ 	.word	0x00000620
        /*0160*/ 	.word	0x000000ff
        /*0164*/ 	.word	0x00000020
        /*0168*/ 	.short	0x0100
        /*016a*/ 	.byte	0x04
	.zero		1


	//   ....[9]....
        /*016c*/ 	.word	0x00000630
        /*0170*/ 	.word	0x000000ff
        /*0174*/ 	.word	0x00000050
        /*0178*/ 	.short	0x0100
        /*017a*/ 	.byte	0x04
	.zero		1


	//   ....[10]....
        /*017c*/ 	.word	0x00000640
        /*0180*/ 	.word	0x000000ff
        /*0184*/ 	.word	0x00000028
        /*0188*/ 	.short	0x0100
        /*018a*/ 	.byte	0x04
	.zero		1


	//   ....[11]....
        /*018c*/ 	.word	0x00000650
        /*0190*/ 	.word	0x000000ff
        /*0194*/ 	.word	0x00000058
        /*0198*/ 	.short	0x0100
        /*019a*/ 	.byte	0x04
	.zero		1


	//   ....[12]....
        /*019c*/ 	.word	0x00000780
        /*01a0*/ 	.word	0x000000ff
        /*01a4*/ 	.word	0x00000060
        /*01a8*/ 	.short	0x0100
        /*01aa*/ 	.byte	0x04
	.zero		1


	//   ....[13]....
        /*01ac*/ 	.word	0x00000790
        /*01b0*/ 	.word	0x000000ff
        /*01b4*/ 	.word	0x00000070
        /*01b8*/ 	.short	0x0100
        /*01ba*/ 	.byte	0x04
	.zero		1


	//   ....[14]....
        /*01bc*/ 	.word	0x000007a0
        /*01c0*/ 	.word	0x000000ff
        /*01c4*/ 	.word	0x00000068
        /*01c8*/ 	.short	0x0100
        /*01ca*/ 	.byte	0x04
	.zero		1


	//   ....[15]....
        /*01cc*/ 	.word	0x000007b0
        /*01d0*/ 	.word	0x000000ff
        /*01d4*/ 	.word	0x00000078
        /*01d8*/ 	.short	0x0100
        /*01da*/ 	.byte	0x04
	.zero		1


	//   ....[16]....
        /*01dc*/ 	.word	0x000008a0
        /*01e0*/ 	.word	0x000000ff
        /*01e4*/ 	.word	0x00000080
        /*01e8*/ 	.short	0x0100
        /*01ea*/ 	.byte	0x04
	.zero		1


	//   ....[17]....
        /*01ec*/ 	.word	0x000008b0
        /*01f0*/ 	.word	0x000000ff
        /*01f4*/ 	.word	0x00000088
        /*01f8*/ 	.short	0x0100
        /*01fa*/ 	.byte	0x04
	.zero		1


	//   ....[18]....
        /*01fc*/ 	.word	0x000009f0
        /*0200*/ 	.word	0x000000ff
        /*0204*/ 	.word	0x00000090
        /*0208*/ 	.short	0x0100
        /*020a*/ 	.byte	0x04
	.zero		1


	//   ....[19]....
        /*020c*/ 	.word	0x00000a00
        /*0210*/ 	.word	0x000000ff
        /*0214*/ 	.word	0x000000a0
        /*0218*/ 	.short	0x0100
        /*021a*/ 	.byte	0x04
	.zero		1


	//   ....[20]....
        /*021c*/ 	.word	0x00000a10
        /*0220*/ 	.word	0x000000ff
        /*0224*/ 	.word	0x00000098
        /*0228*/ 	.short	0x0100
        /*022a*/ 	.byte	0x04
	.zero		1


	//   ....[21]....
        /*022c*/ 	.word	0x00000a20
        /*0230*/ 	.word	0x000000ff
        /*0234*/ 	.word	0x000000a8
        /*0238*/ 	.short	0x0100
        /*023a*/ 	.byte	0x04
	.zero		1


	//   ....[22]....
        /*023c*/ 	.word	0x00000b50
        /*0240*/ 	.word	0x000000ff
        /*0244*/ 	.word	0x000000b0
        /*0248*/ 	.short	0x0100
        /*024a*/ 	.byte	0x04
	.zero		1


	//   ....[23]....
        /*024c*/ 	.word	0x00000b60
        /*0250*/ 	.word	0x000000ff
        /*0254*/ 	.word	0x000000d0
        /*0258*/ 	.short	0x0100
        /*025a*/ 	.byte	0x04
	.zero		1


	//   ....[24]....
        /*025c*/ 	.word	0x00000b70
        /*0260*/ 	.word	0x000000ff
        /*0264*/ 	.word	0x000000b8
        /*0268*/ 	.short	0x0100
        /*026a*/ 	.byte	0x04
	.zero		1


	//   ....[25]....
        /*026c*/ 	.word	0x00000b80
        /*0270*/ 	.word	0x000000ff
        /*0274*/ 	.word	0x000000d8
        /*0278*/ 	.short	0x0100
        /*027a*/ 	.byte	0x04
	.zero		1


	//   ....[26]....
        /*027c*/ 	.word	0x00000b90
        /*0280*/ 	.word	0x000000ff
        /*0284*/ 	.word	0x000000c0
        /*0288*/ 	.short	0x0100
        /*028a*/ 	.byte	0x04
	.zero		1


	//   ....[27]....
        /*028c*/ 	.word	0x00000ba0
        /*0290*/ 	.word	0x000000ff
        /*0294*/ 	.word	0x000000e0
        /*0298*/ 	.short	0x0100
        /*029a*/ 	.byte	0x04
	.zero		1


	//   ....[28]....
        /*029c*/ 	.word	0x00000bb0
        /*02a0*/ 	.word	0x000000ff
        /*02a4*/ 	.word	0x000000c8
        /*02a8*/ 	.short	0x0100
        /*02aa*/ 	.byte	0x04
	.zero		1


	//   ....[29]....
        /*02ac*/ 	.word	0x00000bc0
        /*02b0*/ 	.word	0x000000ff
        /*02b4*/ 	.word	0x000000e8
        /*02b8*/ 	.short	0x0100
        /*02ba*/ 	.byte	0x04
	.zero		1


	//   ....[30]....
        /*02bc*/ 	.word	0x00000cb0
        /*02c0*/ 	.word	0x000000ff
        /*02c4*/ 	.word	0x000000f0
        /*02c8*/ 	.short	0x0100
        /*02ca*/ 	.byte	0x04
	.zero		1


	//   ....[31]....
        /*02cc*/ 	.word	0x00000cc0
        /*02d0*/ 	.word	0x000000ff
        /*02d4*/ 	.word	0x00000100
        /*02d8*/ 	.short	0x0100
        /*02da*/ 	.byte	0x04
	.zero		1


	//   ....[32]....
        /*02dc*/ 	.word	0x00000cd0
        /*02e0*/ 	.word	0x000000ff
        /*02e4*/ 	.word	0x000000f8
        /*02e8*/ 	.short	0x0100
        /*02ea*/ 	.byte	0x04
	.zero		1


	//   ....[33]....
        /*02ec*/ 	.word	0x00000ce0
        /*02f0*/ 	.word	0x000000ff
        /*02f4*/ 	.word	0x00000108
        /*02f8*/ 	.short	0x0100
        /*02fa*/ 	.byte	0x04
	.zero		1


	//   ....[34]....
        /*02fc*/ 	.word	0x000015c0
        /*0300*/ 	.word	0x00000003
        /*0304*/ 	.word	0x00000100
        /*0308*/ 	.short	0x010a
        /*030a*/ 	.byte	0xff
	.zero		1


	//   ....[35]....
        /*030c*/ 	.word	0x000015f0
        /*0310*/ 	.word	0x00000003
        /*0314*/ 	.word	0x000000f0
        /*0318*/ 	.short	0x0101
        /*031a*/ 	.byte	0xff
	.zero		1


	//   ....[36]....
        /*031c*/ 	.word	0x000016c0
        /*0320*/ 	.word	0x000000ff
        /*0324*/ 	.word	0x00000030
        /*0328*/ 	.short	0x010a
        /*032a*/ 	.byte	0x04
	.zero		1


	//   ....[37]....
        /*032c*/ 	.word	0x00001760
        /*0330*/ 	.word	0x000000ff
        /*0334*/ 	.word	0x00000030
        /*0338*/ 	.short	0x010a
        /*033a*/ 	.byte	0x39
	.zero		1


	//   ....[38]....
        /*033c*/ 	.word	0x00001860
        /*0340*/ 	.word	0x000000ff
        /*0344*/ 	.word	0x00000030
        /*0348*/ 	.short	0x010a
        /*034a*/ 	.byte	0x04
	.zero		1


	//   ....[39]....
        /*034c*/ 	.word	0x00001c20
        /*0350*/ 	.word	0x000000ff
        /*0354*/ 	.word	0x00000088
        /*0358*/ 	.short	0x0101
        /*035a*/ 	.byte	0x0d
	.zero		1


	//   ....[40]....
        /*035c*/ 	.word	0x00001c40
        /*0360*/ 	.word	0x000000ff
        /*0364*/ 	.word	0x00000030
        /*0368*/ 	.short	0x010a
        /*036a*/ 	.byte	0x04
	.zero		1


	//   ....[41]....
        /*036c*/ 	.word	0x00001cc0
        /*0370*/ 	.word	0x000000ff
        /*0374*/ 	.word	0x00000030
        /*0378*/ 	.short	0x010a
        /*037a*/ 	.byte	0x39
	.zero		1


	//   ....[42]....
        /*037c*/ 	.word	0x00001dc0
        /*0380*/ 	.word	0x000000ff
        /*0384*/ 	.word	0x00000030
        /*0388*/ 	.short	0x010a
        /*038a*/ 	.byte	0x04
	.zero		1


	//   ....[43]....
        /*038c*/ 	.word	0x00002190
        /*0390*/ 	.word	0x00000002
        /*0394*/ 	.word	0x00000090
        /*0398*/ 	.short	0x010a
        /*039a*/ 	.byte	0xff
	.zero		1


	//   ....[44]....
        /*039c*/ 	.word	0x00002250
        /*03a0*/ 	.word	0x00000002
        /*03a4*/ 	.word	0x00000000
        /*03a8*/ 	.short	0x0101
        /*03aa*/ 	.byte	0xff
	.zero		1


	//   ....[45]....
        /*03ac*/ 	.word	0x000027b0
        /*03b0*/ 	.word	0x000000ff
        /*03b4*/ 	.word	0x00000000
        /*03b8*/ 	.short	0x010a
        /*03ba*/ 	.byte	0x04
	.zero		1


	//   ....[46]....
        /*03bc*/ 	.word	0x00002840
        /*03c0*/ 	.word	0x000000ff
        /*03c4*/ 	.word	0x00000000
        /*03c8*/ 	.short	0x010a
        /*03ca*/ 	.byte	0x05
	.zero		1


	//   ....[47]....
        /*03cc*/ 	.word	0x000028d0
        /*03d0*/ 	.word	0x000000ff
        /*03d4*/ 	.word	0x00000000
        /*03d8*/ 	.short	0x010a
        /*03da*/ 	.byte	0x05
	.zero		1


	//   ....[48]....
        /*03dc*/ 	.word	0x00002960
        /*03e0*/ 	.word	0x000000ff
        /*03e4*/ 	.word	0x00000000
        /*03e8*/ 	.short	0x010a
        /*03ea*/ 	.byte	0x05
	.zero		1


	//   ....[49]....
        /*03ec*/ 	.word	0x000029f0
        /*03f0*/ 	.word	0x000000ff
        /*03f4*/ 	.word	0x00000000
        /*03f8*/ 	.short	0x010a
        /*03fa*/ 	.byte	0x05
	.zero		1


	//   ....[50]....
        /*03fc*/ 	.word	0x00002a90
        /*0400*/ 	.word	0x00000000
        /*0404*/ 	.word	0x00000000
        /*0408*/ 	.short	0x010a
        /*040a*/ 	.byte	0xff
	.zero		1


	//   ....[51]....
        /*040c*/ 	.word	0x00002bb0
        /*0410*/ 	.word	0x00000000
        /*0414*/ 	.word	0x000000f0
        /*0418*/ 	.short	0x010a
        /*041a*/ 	.byte	0xff
	.zero		1


	//   ....[52]....
        /*041c*/ 	.word	0x00002c10
        /*0420*/ 	.word	0x00000004
        /*0424*/ 	.word	0x00000000
        /*0428*/ 	.short	0x0101
        /*042a*/ 	.byte	0xff
	.zero		1


	//   ....[53]....
        /*042c*/ 	.word	0x00002c30
        /*0430*/ 	.word	0x000000ff
        /*0434*/ 	.word	0x000000a0
        /*0438*/ 	.short	0x010a
        /*043a*/ 	.byte	0x04
	.zero		1


	//   ....[54]....
        /*043c*/ 	.word	0x00002d50
        /*0440*/ 	.word	0x00000000
        /*0444*/ 	.word	0x00000090
        /*0448*/ 	.short	0x010a
        /*044a*/ 	.byte	0xff
	.zero		1


	//   ....[55]....
        /*044c*/ 	.word	0x00002e60
        /*0450*/ 	.word	0x00000000
        /*0454*/ 	.word	0x00000000
        /*0458*/ 	.short	0x0101
        /*045a*/ 	.byte	0xff
	.zero		1


	//   ....[56]....
        /*045c*/ 	.word	0x00002ef0
        /*0460*/ 	.word	0x000000ff
        /*0464*/ 	.word	0x000000a0
        /*0468*/ 	.short	0x0106
        /*046a*/ 	.byte	0x04
	.zero		1


	//   ....[57]....
        /*046c*/ 	.word	0x00002f10
        /*0470*/ 	.word	0x000000ff
        /*0474*/ 	.word	0x000000a0
        /*0478*/ 	.short	0x010a
        /*047a*/ 	.byte	0x04
	.zero		1


	//   ....[58]....
        /*047c*/ 	.word	0x00002fa0
        /*0480*/ 	.word	0x000000ff
        /*0484*/ 	.word	0x000000a0
        /*0488*/ 	.short	0x0106
        /*048a*/ 	.byte	0x07
	.zero		1


	//   ....[59]....
        /*048c*/ 	.word	0x00002fe0
        /*0490*/ 	.word	0x00000000
        /*0494*/ 	.word	0x000000a0
        /*0498*/ 	.short	0x010a
        /*049a*/ 	.byte	0xff
	.zero		1


	//   ....[60]....
        /*049c*/ 	.word	0x000034f0
        /*04a0*/ 	.word	0x00000000
        /*04a4*/ 	.word	0x00000090
        /*04a8*/ 	.short	0x010a
        /*04aa*/ 	.byte	0xff
	.zero		1


	//   ....[61]....
        /*04ac*/ 	.word	0x00003600
        /*04b0*/ 	.word	0x00000003
        /*04b4*/ 	.word	0x00000000
        /*04b8*/ 	.short	0x0101
        /*04ba*/ 	.byte	0xff
	.zero		1


	//   ....[62]....
        /*04bc*/ 	.word	0x00003610
        /*04c0*/ 	.word	0x000000ff
        /*04c4*/ 	.word	0x00000000
        /*04c8*/ 	.short	0x010a
        /*04ca*/ 	.byte	0x04
	.zero		1


	//   ....[63]....
        /*04cc*/ 	.word	0x00003690
        /*04d0*/ 	.word	0x000000ff
        /*04d4*/ 	.word	0x000000d0
        /*04d8*/ 	.short	0x010a
        /*04da*/ 	.byte	0x4b
	.zero		1


	//   ....[64]....
        /*04dc*/ 	.word	0x00003770
        /*04e0*/ 	.word	0x000000ff
        /*04e4*/ 	.word	0x00000000
        /*04e8*/ 	.short	0x010a
        /*04ea*/ 	.byte	0x05
	.zero		1


	//   ....[65]....
        /*04ec*/ 	.word	0x000038c0
        /*04f0*/ 	.word	0x000000ff
        /*04f4*/ 	.word	0x00000000
        /*04f8*/ 	.short	0x010a
        /*04fa*/ 	.byte	0x07
	.zero		1


	//   ....[66]....
        /*04fc*/ 	.word	0x00003ff0
        /*0500*/ 	.word	0x000000ff
        /*0504*/ 	.word	0x00000000
        /*0508*/ 	.short	0x010a
        /*050a*/ 	.byte	0x04
	.zero		1


	//   ....[67]....
        /*050c*/ 	.word	0x00004080
        /*0510*/ 	.word	0x000000ff
        /*0514*/ 	.word	0x00000000
        /*0518*/ 	.short	0x010a
        /*051a*/ 	.byte	0x05
	.zero		1


	//   ....[68]....
        /*051c*/ 	.word	0x00004110
        /*0520*/ 	.word	0x000000ff
        /*0524*/ 	.word	0x00000000
        /*0528*/ 	.short	0x010a
        /*052a*/ 	.byte	0x05
	.zero		1


	//   ....[69]....
        /*052c*/ 	.word	0x000041a0
        /*0530*/ 	.word	0x000000ff
        /*0534*/ 	.word	0x00000000
        /*0538*/ 	.short	0x010a
        /*053a*/ 	.byte	0x04
	.zero		1


	//   ....[70]....
        /*053c*/ 	.word	0x000045e0
        /*0540*/ 	.word	0x00000000
        /*0544*/ 	.word	0x00000090
        /*0548*/ 	.short	0x010a
        /*054a*/ 	.byte	0xff
	.zero		1


	//   ....[71]....
        /*054c*/ 	.word	0x000046c0
        /*0550*/ 	.word	0x00000000
        /*0554*/ 	.word	0x00000000
        /*0558*/ 	.short	0x0101
        /*055a*/ 	.byte	0xff
	.zero		1


	//   ....[72]....
        /*055c*/ 	.word	0x000049e0
        /*0560*/ 	.word	0x000000ff
        /*0564*/ 	.word	0x00000088
        /*0568*/ 	.short	0x010a
        /*056a*/ 	.byte	0x07
	.zero		1


	//   ....[73]....
        /*056c*/ 	.word	0x00004bc0
        /*0570*/ 	.word	0x000000ff
        /*0574*/ 	.word	0x00000070
        /*0578*/ 	.short	0x010a
        /*057a*/ 	.byte	0x04
	.zero		1


	//   ....[74]....
        /*057c*/ 	.word	0x00004ec0
        /*0580*/ 	.word	0x000000ff
        /*0584*/ 	.word	0x00000060
        /*0588*/ 	.short	0x010b
        /*058a*/ 	.byte	0x04
	.zero		1


	//   ....[75]....
        /*058c*/ 	.word	0x00004f00
        /*0590*/ 	.word	0x000000ff
        /*0594*/ 	.word	0x00000000
        /*0598*/ 	.short	0x0101
        /*059a*/ 	.byte	0x05
	.zero		1


	//   ....[76]....
        /*059c*/ 	.word	0x00004f80
        /*05a0*/ 	.word	0x000000ff
        /*05a4*/ 	.word	0x00000000
        /*05a8*/ 	.short	0x010a
        /*05aa*/ 	.byte	0x04
	.zero		1


	//   ....[77]....
        /*05ac*/ 	.word	0x00005020
        /*05b0*/ 	.word	0x00000000
        /*05b4*/ 	.word	0x00000000
        /*05b8*/ 	.short	0x010a
        /*05ba*/ 	.byte	0xff
	.zero		1


	//   ....[78]....
        /*05bc*/ 	.word	0x00005310
        /*05c0*/ 	.word	0x00000000
        /*05c4*/ 	.word	0x00000090
        /*05c8*/ 	.short	0x010a
        /*05ca*/ 	.byte	0xff
	.zero		1


	//   ....[79]....
        /*05cc*/ 	.word	0x000053d0
        /*05d0*/ 	.word	0x00000000
        /*05d4*/ 	.word	0x00000000
        /*05d8*/ 	.short	0x0101
        /*05da*/ 	.byte	0xff
	.zero		1


	//   ....[80]....
        /*05dc*/ 	.word	0x00005b80
        /*05e0*/ 	.word	0x000000ff
        /*05e4*/ 	.word	0x00000060
        /*05e8*/ 	.short	0x010a
        /*05ea*/ 	.byte	0x04
	.zero		1


	//   ....[81]....
        /*05ec*/ 	.word	0x00005c00
        /*05f0*/ 	.word	0x000000ff
        /*05f4*/ 	.word	0x000000b0
        /*05f8*/ 	.short	0x010a
        /*05fa*/ 	.byte	0x26
	.zero		1


	//   ....[82]....
        /*05fc*/ 	.word	0x00005cb0
        /*0600*/ 	.word	0x000000ff
        /*0604*/ 	.word	0x00000060
        /*0608*/ 	.short	0x010a
        /*060a*/ 	.byte	0x04
	.zero		1


	//   ....[83]....
        /*060c*/ 	.word	0x00005de0
        /*0610*/ 	.word	0x000000ff
        /*0614*/ 	.word	0x000000b0
        /*0618*/ 	.short	0x010a
        /*061a*/ 	.byte	0x26
	.zero		1


	//   ....[84]....
        /*061c*/ 	.word	0x00005ff0
        /*0620*/ 	.word	0x000000ff
        /*0624*/ 	.word	0x00000000
        /*0628*/ 	.short	0x0101
        /*062a*/ 	.byte	0x04
	.zero		1


	//   ....[85]....
        /*062c*/ 	.word	0x000062b0
        /*0630*/ 	.word	0x000000ff
        /*0634*/ 	.word	0x00000000
        /*0638*/ 	.short	0x0101
        /*063a*/ 	.byte	0x04
	.zero		1


	//   ....[86]....
        /*063c*/ 	.word	0x00006560
        /*0640*/ 	.word	0x00000003
        /*0644*/ 	.word	0x00000100
        /*0648*/ 	.short	0x010a
        /*064a*/ 	.byte	0xff
	.zero		1


	//   ....[87]....
        /*064c*/ 	.word	0x000065c0
        /*0650*/ 	.word	0x00000002
        /*0654*/ 	.word	0x00000030
        /*0658*/ 	.short	0x010a
        /*065a*/ 	.byte	0xff
	.zero		1


	//   ....[88]....
        /*065c*/ 	.word	0x00006620
        /*0660*/ 	.word	0x00000002
        /*0664*/ 	.word	0x00000030
        /*0668*/ 	.short	0x010a
        /*066a*/ 	.byte	0xff
	.zero		1


	//   ....[89]....
        /*066c*/ 	.word	0x00006670
        /*0670*/ 	.word	0x00000002
        /*0674*/ 	.word	0x00000090
        /*0678*/ 	.short	0x010a
        /*067a*/ 	.byte	0xff
	.zero		1


	//   ....[90]....
        /*067c*/ 	.word	0x000066d0
        /*0680*/ 	.word	0x00000000
        /*0684*/ 	.word	0x00000000
        /*0688*/ 	.short	0x010a
        /*068a*/ 	.byte	0xff
	.zero		1


	//   ....[91]....
        /*068c*/ 	.word	0x00006730
        /*0690*/ 	.word	0x00000000
        /*0694*/ 	.word	0x00000000
        /*0698*/ 	.short	0x010a
        /*069a*/ 	.byte	0xff
	.zero		1


	//   ....[92]....
        /*069c*/ 	.word	0x00006790
        /*06a0*/ 	.word	0x00000000
        /*06a4*/ 	.word	0x00000000
        /*06a8*/ 	.short	0x010a
        /*06aa*/ 	.byte	0xff
	.zero		1


	//   ....[93]....
        /*06ac*/ 	.word	0x000067f0
        /*06b0*/ 	.word	0x00000000
        /*06b4*/ 	.word	0x00000000
        /*06b8*/ 	.short	0x010a
        /*06ba*/ 	.byte	0xff
	.zero		1


	//   ....[94]....
        /*06bc*/ 	.word	0x00006850
        /*06c0*/ 	.word	0x00000000
        /*06c4*/ 	.word	0x00000000
        /*06c8*/ 	.short	0x010a
        /*06ca*/ 	.byte	0xff
	.zero		1


	//   ....[95]....
        /*06cc*/ 	.word	0x000068a0
        /*06d0*/ 	.word	0x00000000
        /*06d4*/ 	.word	0x000000f0
        /*06d8*/ 	.short	0x010a
        /*06da*/ 	.byte	0xff
	.zero		1


	//   ....[96]....
        /*06dc*/ 	.word	0x00006900
        /*06e0*/ 	.word	0x00000000
        /*06e4*/ 	.word	0x000000a0
        /*06e8*/ 	.short	0x010a
        /*06ea*/ 	.byte	0xff
	.zero		1


	//   ....[97]....
        /*06ec*/ 	.word	0x00006950
        /*06f0*/ 	.word	0x00000000
        /*06f4*/ 	.word	0x00000090
        /*06f8*/ 	.short	0x010a
        /*06fa*/ 	.byte	0xff
	.zero		1


	//   ....[98]....
        /*06fc*/ 	.word	0x000069b0
        /*0700*/ 	.word	0x00000000
        /*0704*/ 	.word	0x000000a0
        /*0708*/ 	.short	0x010a
        /*070a*/ 	.byte	0xff
	.zero		1


	//   ....[99]....
        /*070c*/ 	.word	0x00006a00
        /*0710*/ 	.word	0x00000000
        /*0714*/ 	.word	0x00000090
        /*0718*/ 	.short	0x010a
        /*071a*/ 	.byte	0xff
	.zero		1


	//   ....[100]....
        /*071c*/ 	.word	0x00006a60
        /*0720*/ 	.word	0x00000003
        /*0724*/ 	.word	0x000000d0
        /*0728*/ 	.short	0x010a
        /*072a*/ 	.byte	0xff
	.zero		1


	//   ....[101]....
        /*072c*/ 	.word	0x00006ac0
        /*0730*/ 	.word	0x00000000
        /*0734*/ 	.word	0x00000000
        /*0738*/ 	.short	0x010a
        /*073a*/ 	.byte	0xff
	.zero		1


	//   ....[102]....
        /*073c*/ 	.word	0x00006b20
        /*0740*/ 	.word	0x00000000
        /*0744*/ 	.word	0x00000000
        /*0748*/ 	.short	0x010a
        /*074a*/ 	.byte	0xff
	.zero		1


	//   ....[103]....
        /*074c*/ 	.word	0x00006b80
        /*0750*/ 	.word	0x00000000
        /*0754*/ 	.word	0x00000000
        /*0758*/ 	.short	0x010a
        /*075a*/ 	.byte	0xff
	.zero		1


	//   ....[104]....
        /*075c*/ 	.word	0x00006be0
        /*0760*/ 	.word	0x00000000
        /*0764*/ 	.word	0x00000000
        /*0768*/ 	.short	0x010a
        /*076a*/ 	.byte	0xff
	.zero		1


	//   ....[105]....
        /*076c*/ 	.word	0x00006c40
        /*0770*/ 	.word	0x00000000
        /*0774*/ 	.word	0x00000000
        /*0778*/ 	.short	0x010a
        /*077a*/ 	.byte	0xff
	.zero		1


	//   ....[106]....
        /*077c*/ 	.word	0x00006c90
        /*0780*/ 	.word	0x00000000
        /*0784*/ 	.word	0x00000090
        /*0788*/ 	.short	0x010a
        /*078a*/ 	.byte	0xff
	.zero		1


	//   ....[107]....
        /*078c*/ 	.word	0x00006cf0
        /*0790*/ 	.word	0x00000000
        /*0794*/ 	.word	0x00000088
        /*0798*/ 	.short	0x010a
        /*079a*/ 	.byte	0xff
	.zero		1


	//   ....[108]....
        /*079c*/ 	.word	0x00006d50
        /*07a0*/ 	.word	0x00000003
        /*07a4*/ 	.word	0x00000070
        /*07a8*/ 	.short	0x010a
        /*07aa*/ 	.byte	0xff
	.zero		1


	//   ....[109]....
        /*07ac*/ 	.word	0x00006db0
        /*07b0*/ 	.word	0x00000000
        /*07b4*/ 	.word	0x00000000
        /*07b8*/ 	.short	0x010a
        /*07ba*/ 	.byte	0xff
	.zero		1


	//   ....[110]....
        /*07bc*/ 	.word	0x00006e00
        /*07c0*/ 	.word	0x00000000
        /*07c4*/ 	.word	0x00000090
        /*07c8*/ 	.short	0x010a
        /*07ca*/ 	.byte	0xff
	.zero		1


	//   ....[111]....
        /*07cc*/ 	.word	0x00006e60
        /*07d0*/ 	.word	0x00000000
        /*07d4*/ 	.word	0x00000060
        /*07d8*/ 	.short	0x010a
        /*07da*/ 	.byte	0xff
	.zero		1


	//   ....[112]....
        /*07dc*/ 	.word	0x00006ec0
        /*07e0*/ 	.word	0x00000003
        /*07e4*/ 	.word	0x000000b0
        /*07e8*/ 	.short	0x010a
        /*07ea*/ 	.byte	0xff
	.zero		1


	//----- nvinfo : EIATTR_NUM_MBARRIERS
	.align		4
.L_44:
        /*07ec*/ 	.byte	0x03, 0x38
        /*07ee*/ 	.short	0x0022


	//----- nvinfo : EIATTR_EXIT_INSTR_OFFSETS
	.align		4
        /*07f0*/ 	.byte	0x04, 0x1c
        /*07f2*/ 	.short	(.L_46 - .L_45)


	//   ....[0]....
.L_45:
        /*07f4*/ 	.word	0x00002ac0


	//   ....[1]....
        /*07f8*/ 	.word	0x00002fb0


	//   ....[2]....
        /*07fc*/ 	.word	0x00003010


	//   ....[3]....
        /*0800*/ 	.word	0x00004410


	//   ....[4]....
        /*0804*/ 	.word	0x00005050


	//   ....[5]....
        /*0808*/ 	.word	0x00005090


	//   ....[6]....
        /*080c*/ 	.word	0x00006490


	//   ....[7]....
        /*0810*/ 	.word	0x00006500


	//   ....[8]....
        /*0814*/ 	.word	0x00006530


	//   ....[9]....
        /*0818*/ 	.word	0x00006550


	//----- nvinfo : EIATTR_MAX_THREADS
	.align		4
.L_46:
        /*081c*/ 	.byte	0x04, 0x05
        /*081e*/ 	.short	(.L_48 - .L_47)
.L_47:
        /*0820*/ 	.word	0x00000100
        /*0824*/ 	.word	0x00000001
        /*0828*/ 	.word	0x00000001


	//----- nvinfo : EIATTR_CRS_STACK_SIZE
	.align		4
.L_48:
        /*082c*/ 	.byte	0x04, 0x1e
        /*082e*/ 	.short	(.L_50 - .L_49)
.L_49:
        /*0830*/ 	.word	0x00000000


	//----- nvinfo : EIATTR_CBANK_PARAM_SIZE
	.align		4
.L_50:
        /*0834*/ 	.byte	0x03, 0x19
        /*0836*/ 	.short	0x0800


	//----- nvinfo : EIATTR_PARAM_CBANK
	.align		4
        /*0838*/ 	.byte	0x04, 0x0a
        /*083a*/ 	.short	(.L_52 - .L_51)
	.align		4
.L_51:
        /*083c*/ 	.word	index@(.nv.constant0._ZN7cutlass13device_kernelINS_4gemm6kernel13GemmUniversalIN4cute5tupleIJiiiiEEENS1_10collective13CollectiveMmaINS1_35MainloopSm100TmaUmmaWarpSpecializedILi6ELi2ELi4ENS5_IJNS4_1CILi1EEESB_SB_EEEEENS5_IJNSA_ILi64EEENSA_ILi8EEENSA_ILi256EEEEEENS_6half_tENS5_IJlSB_lEEESI_SJ_NS4_8TiledMMAINS4_8MMA_AtomIJNS4_20SM100_MMA_F16BF16_SSISI_SI_fLi64ELi8ELNS4_4UMMA5MajorE0ELSO_0ELNSN_7ScaleInE0ELSP_0EEEEEENS4_6LayoutISC_NS5_IJNSA_ILi0EEEST_ST_EEEEENS5_IJNS4_10UnderscoreESW_SW_EEEEENS4_13SM90_TMA_LOADENS4_14ComposedLayoutINS4_7SwizzleILi3ELi4ELi3EEENS4_18smem_ptr_flag_bitsILi16EEENSS_INS5_IJSF_SE_EEENS5_IJSE_SB_EEEEEEEvNS4_8identityESZ_S18_vS19_EENS_8epilogue10collective18CollectiveEpilogueINS1B_23Sm100TmaWarpSpecializedILi2ELi1ELi4ELb1ELb0EEEJSH_NS5_IJNSS_ISE_SB_EENSS_ISF_SB_EEEEESI_SJ_SI_SJ_NS1B_6fusion15FusionCallbacksIS1F_NS1J_17LinearCombinationISI_fSI_fLNS_15FloatRoundStyleE2EEESH_S1I_JEEENS4_5SM1004TMEM4LOAD26SM100_TMEM_LOAD_16dp256b1xESZ_NS10_INS11_ILi0ELi4ELi3EEES14_NSS_INS5_IJSF_SF_EEENS5_IJSF_SB_EEEEEEENS4_17SM75_U32x2_LDSM_NENS4_14SM90_TMA_STOREES1X_NS4_17SM90_U32x2_STSM_NENS4_39AutoVectorizingCopyWithAssumedAlignmentILi128EEEEEEvvEEEEvNT_6ParamsE)
        /*0840*/ 	.short	0x0380
        /*0842*/ 	.short	0x0800


	//----- nvinfo : EIATTR_SW_WAR
	.align		4
.L_52:
        /*0844*/ 	.byte	0x04, 0x36
        /*0846*/ 	.short	(.L_54 - .L_53)
.L_53:
        /*0848*/ 	.word	0x00000008
.L_54:


//--------------------- .nv.callgraph             --------------------------
	.section	.nv.callgraph,"",@"SHT_CUDA_CALLGRAPH"
	.align	4
	.sectionentsize	8
	.align		4
        /*0000*/ 	.word	0x00000000
	.align		4
        /*0004*/ 	.word	0xffffffff
	.align		4
        /*0008*/ 	.word	index@(_ZN7cutlass13device_kernelINS_4gemm6kernel13GemmUniversalIN4cute5tupleIJiiiiEEENS1_10collective13CollectiveMmaINS1_35MainloopSm100TmaUmmaWarpSpecializedILi6ELi2ELi4ENS5_IJNS4_1CILi1EEESB_SB_EEEEENS5_IJNSA_ILi64EEENSA_ILi8EEENSA_ILi256EEEEEENS_6half_tENS5_IJlSB_lEEESI_SJ_NS4_8TiledMMAINS4_8MMA_AtomIJNS4_20SM100_MMA_F16BF16_SSISI_SI_fLi64ELi8ELNS4_4UMMA5MajorE0ELSO_0ELNSN_7ScaleInE0ELSP_0EEEEEENS4_6LayoutISC_NS5_IJNSA_ILi0EEEST_ST_EEEEENS5_IJNS4_10UnderscoreESW_SW_EEEEENS4_13SM90_TMA_LOADENS4_14ComposedLayoutINS4_7SwizzleILi3ELi4ELi3EEENS4_18smem_ptr_flag_bitsILi16EEENSS_INS5_IJSF_SE_EEENS5_IJSE_SB_EEEEEEEvNS4_8identityESZ_S18_vS19_EENS_8epilogue10collective18CollectiveEpilogueINS1B_23Sm100TmaWarpSpecializedILi2ELi1ELi4ELb1ELb0EEEJSH_NS5_IJNSS_ISE_SB_EENSS_ISF_SB_EEEEESI_SJ_SI_SJ_NS1B_6fusion15FusionCallbacksIS1F_NS1J_17LinearCombinationISI_fSI_fLNS_15FloatRoundStyleE2EEESH_S1I_JEEENS4_5SM1004TMEM4LOAD26SM100_TMEM_LOAD_16dp256b1xESZ_NS10_INS11_ILi0ELi4ELi3EEES14_NSS_INS5_IJSF_SF_EEENS5_IJSF_SB_EEEEEEENS4_17SM75_U32x2_LDSM_NENS4_14SM90_TMA_STOREES1X_NS4_17SM90_U32x2_STSM_NENS4_39AutoVectorizingCopyWithAssumedAlignmentILi128EEEEEEvvEEEEvNT_6ParamsE)
	.align		4
        /*000c*/ 	.word	index@(__assertfail)
	.align		4
        /*0010*/ 	.word	0x00000000
	.align		4
        /*0014*/ 	.word	0xfffffffe
	.align		4
        /*0018*/ 	.word	0x00000000
	.align		4
        /*001c*/ 	.word	0xfffffffd
	.align		4
        /*0020*/ 	.word	0x00000000
	.align		4
        /*0024*/ 	.word	0xfffffffc


//--------------------- .nv.constant4             --------------------------
	.section	.nv.constant4,"a",@progbits
	.align	8
	.align		8
.nv.constant4:
        /*0000*/ 	.dword	__assertfail
	.align		8
        /*0008*/ 	.dword	__unnamed_1
	.align		8
        /*0010*/ 	.dword	_ZN40_INTERNAL_52dd880e_4_k_cu_c2968f25_103354cuda3std3__45__cpo5beginE
	.align		8
        /*0018*/ 	.dword	_ZN40_INTERNAL_52dd880e_4_k_cu_c2968f25_103354cuda3std3__45__cpo3endE
	.align		8
        /*0020*/ 	.dword	_ZN40_INTERNAL_52dd880e_4_k_cu_c2968f25_103354cuda3std3__45__cpo6cbeginE
	.align		8
        /*0028*/ 	.dword	_ZN40_INTERNAL_52dd880e_4_k_cu_c2968f25_103354cuda3std3__45__cpo4cendE
	.align		8
        /*0030*/ 	.dword	_ZN40_INTERNAL_52dd880e_4_k_cu_c2968f25_103354cuda3std3__442_GLOBAL__N__52dd880e_4_k_cu_c2968f25_103356ignoreE
	.align		8
        /*0038*/ 	.dword	_ZN40_INTERNAL_52dd880e_4_k_cu_c2968f25_103354cuda3std3__419piecewise_constructE
	.align		8
        /*0040*/ 	.dword	_ZN40_INTERNAL_52dd880e_4_k_cu_c2968f25_103354cuda3std3__48in_placeE
	.align		8
        /*0048*/ 	.dword	_ZN40_INTERNAL_52dd880e_4_k_cu_c2968f25_103354cuda3std6ranges3__45__cpo4swapE
	.align		8
        /*0050*/ 	.dword	_ZN40_INTERNAL_52dd880e_4_k_cu_c2968f25_103354cuda3std6ranges3__45__cpo9iter_moveE
	.align		8
        /*0058*/ 	.dword	_ZN40_INTERNAL_52dd880e_4_k_cu_c2968f25_103354cute7productE
	.align		8
        /*0060*/ 	.dword	_ZN40_INTERNAL_52dd880e_4_k_cu_c2968f25_103354cute1_E
	.align		8
        /*0068*/ 	.dword	$str$25
	.align		8
        /*0070*/ 	.dword	$str$26


//--------------------- .text._ZN7cutlass13device_kernelINS_4gemm6kernel13GemmUniversalIN4cute5tupleIJiiiiEEENS1_10collective13CollectiveMmaINS1_35MainloopSm100TmaUmmaWarpSpecializedILi6ELi2ELi4ENS5_IJNS4_1CILi1EEESB_SB_EEEEENS5_IJNSA_ILi64EEENSA_ILi8EEENSA_ILi256EEEEEENS_6half_tENS5_IJlSB_lEEESI_SJ_NS4_8TiledMMAINS4_8MMA_AtomIJNS4_20SM100_MMA_F16BF16_SSISI_SI_fLi64ELi8ELNS4_4UMMA5MajorE0ELSO_0ELNSN_7ScaleInE0ELSP_0EEEEEENS4_6LayoutISC_NS5_IJNSA_ILi0EEEST_ST_EEEEENS5_IJNS4_10UnderscoreESW_SW_EEEEENS4_13SM90_TMA_LOADENS4_14ComposedLayoutINS4_7SwizzleILi3ELi4ELi3EEENS4_18smem_ptr_flag_bitsILi16EEENSS_INS5_IJSF_SE_EEENS5_IJSE_SB_EEEEEEEvNS4_8identityESZ_S18_vS19_EENS_8epilogue10collective18CollectiveEpilogueINS1B_23Sm100TmaWarpSpecializedILi2ELi1ELi4ELb1ELb0EEEJSH_NS5_IJNSS_ISE_SB_EENSS_ISF_SB_EEEEESI_SJ_SI_SJ_NS1B_6fusion15FusionCallbacksIS1F_NS1J_17LinearCombinationISI_fSI_fLNS_15FloatRoundStyleE2EEESH_S1I_JEEENS4_5SM1004TMEM4LOAD26SM100_TMEM_LOAD_16dp256b1xESZ_NS10_INS11_ILi0ELi4ELi3EEES14_NSS_INS5_IJSF_SF_EEENS5_IJSF_SB_EEEEEEENS4_17SM75_U32x2_LDSM_NENS4_14SM90_TMA_STOREES1X_NS4_17SM90_U32x2_STSM_NENS4_39AutoVectorizingCopyWithAssumedAlignmentILi128EEEEEEvvEEEEvNT_6ParamsE --------------------------
	.section	.text._ZN7cutlass13device_kernelINS_4gemm6kernel13GemmUniversalIN4cute5tupleIJiiiiEEENS1_10collective13CollectiveMmaINS1_35MainloopSm100TmaUmmaWarpSpecializedILi6ELi2ELi4ENS5_IJNS4_1CILi1EEESB_SB_EEEEENS5_IJNSA_ILi64EEENSA_ILi8EEENSA_ILi256EEEEEENS_6half_tENS5_IJlSB_lEEESI_SJ_NS4_8TiledMMAINS4_8MMA_AtomIJNS4_20SM100_MMA_F16BF16_SSISI_SI_fLi64ELi8ELNS4_4UMMA5MajorE0ELSO_0ELNSN_7ScaleInE0ELSP_0EEEEEENS4_6LayoutISC_NS5_IJNSA_ILi0EEEST_ST_EEEEENS5_IJNS4_10UnderscoreESW_SW_EEEEENS4_13SM90_TMA_LOADENS4_14ComposedLayoutINS4_7SwizzleILi3ELi4ELi3EEENS4_18smem_ptr_flag_bitsILi16EEENSS_INS5_IJSF_SE_EEENS5_IJSE_SB_EEEEEEEvNS4_8identityESZ_S18_vS19_EENS_8epilogue10collective18CollectiveEpilogueINS1B_23Sm100TmaWarpSpecializedILi2ELi1ELi4ELb1ELb0EEEJSH_NS5_IJNSS_ISE_SB_EENSS_ISF_SB_EEEEESI_SJ_SI_SJ_NS1B_6fusion15FusionCallbacksIS1F_NS1J_17LinearCombinationISI_fSI_fLNS_15FloatRoundStyleE2EEESH_S1I_JEEENS4_5SM1004TMEM4LOAD26SM100_TMEM_LOAD_16dp256b1xESZ_NS10_INS11_ILi0ELi4ELi3EEES14_NSS_INS5_IJSF_SF_EEENS5_IJSF_SB_EEEEEEENS4_17SM75_U32x2_LDSM_NENS4_14SM90_TMA_STOREES1X_NS4_17SM90_U32x2_STSM_NENS4_39AutoVectorizingCopyWithAssumedAlignmentILi128EEEEEEvvEEEEvNT_6ParamsE,"ax",@progbits
	.align	128
.text._ZN7cutlass13device_kernelINS_4gemm6kernel13GemmUniversalIN4cute5tupleIJiiiiEEENS1_10collective13CollectiveMmaINS1_35MainloopSm100TmaUmmaWarpSpecializedILi6ELi2ELi4ENS5_IJNS4_1CILi1EEESB_SB_EEEEENS5_IJNSA_ILi64EEENSA_ILi8EEENSA_ILi256EEEEEENS_6half_tENS5_IJlSB_lEEESI_SJ_NS4_8TiledMMAINS4_8MMA_AtomIJNS4_20SM100_MMA_F16BF16_SSISI_SI_fLi64ELi8ELNS4_4UMMA5MajorE0ELSO_0ELNSN_7ScaleInE0ELSP_0EEEEEENS4_6LayoutISC_NS5_IJNSA_ILi0EEEST_ST_EEEEENS5_IJNS4_10UnderscoreESW_SW_EEEEENS4_13SM90_TMA_LOADENS4_14ComposedLayoutINS4_7SwizzleILi3ELi4ELi3EEENS4_18smem_ptr_flag_bitsILi16EEENSS_INS5_IJSF_SE_EEENS5_IJSE_SB_EEEEEEEvNS4_8identityESZ_S18_vS19_EENS_8epilogue10collective18CollectiveEpilogueINS1B_23Sm100TmaWarpSpecializedILi2ELi1ELi4ELb1ELb0EEEJSH_NS5_IJNSS_ISE_SB_EENSS_ISF_SB_EEEEESI_SJ_SI_SJ_NS1B_6fusion15FusionCallbacksIS1F_NS1J_17LinearCombinationISI_fSI_fLNS_15FloatRoundStyleE2EEESH_S1I_JEEENS4_5SM1004TMEM4LOAD26SM100_TMEM_LOAD_16dp256b1xESZ_NS10_INS11_ILi0ELi4ELi3EEES14_NSS_INS5_IJSF_SF_EEENS5_IJSF_SB_EEEEEEENS4_17SM75_U32x2_LDSM_NENS4_14SM90_TMA_STOREES1X_NS4_17SM90_U32x2_STSM_NENS4_39AutoVectorizingCopyWithAssumedAlignmentILi128EEEEEEvvEEEEvNT_6ParamsE:
        .type           _ZN7cutlass13device_kernelINS_4gemm6kernel13GemmUniversalIN4cute5tupleIJiiiiEEENS1_10collective13CollectiveMmaINS1_35MainloopSm100TmaUmmaWarpSpecializedILi6ELi2ELi4ENS5_IJNS4_1CILi1EEESB_SB_EEEEENS5_IJNSA_ILi64EEENSA_ILi8EEENSA_ILi256EEEEEENS_6half_tENS5_IJlSB_lEEESI_SJ_NS4_8TiledMMAINS4_8MMA_AtomIJNS4_20SM100_MMA_F16BF16_SSISI_SI_fLi64ELi8ELNS4_4UMMA5MajorE0ELSO_0ELNSN_7ScaleInE0ELSP_0EEEEEENS4_6LayoutISC_NS5_IJNSA_ILi0EEEST_ST_EEEEENS5_IJNS4_10UnderscoreESW_SW_EEEEENS4_13SM90_TMA_LOADENS4_14ComposedLayoutINS4_7SwizzleILi3ELi4ELi3EEENS4_18smem_ptr_flag_bitsILi16EEENSS_INS5_IJSF_SE_EEENS5_IJSE_SB_EEEEEEEvNS4_8identityESZ_S18_vS19_EENS_8epilogue10collective18CollectiveEpilogueINS1B_23Sm100TmaWarpSpecializedILi2ELi1ELi4ELb1ELb0EEEJSH_NS5_IJNSS_ISE_SB_EENSS_ISF_SB_EEEEESI_SJ_SI_SJ_NS1B_6fusion15FusionCallbacksIS1F_NS1J_17LinearCombinationISI_fSI_fLNS_15FloatRoundStyleE2EEESH_S1I_JEEENS4_5SM1004TMEM4LOAD26SM100_TMEM_LOAD_16dp256b1xESZ_NS10_INS11_ILi0ELi4ELi3EEES14_NSS_INS5_IJSF_SF_EEENS5_IJSF_SB_EEEEEEENS4_17SM75_U32x2_LDSM_NENS4_14SM90_TMA_STOREES1X_NS4_17SM90_U32x2_STSM_NENS4_39AutoVectorizingCopyWithAssumedAlignmentILi128EEEEEEvvEEEEvNT_6ParamsE,@function
        .size           _ZN7cutlass13device_kernelINS_4gemm6kernel13GemmUniversalIN4cute5tupleIJiiiiEEENS1_10collective13CollectiveMmaINS1_35MainloopSm100TmaUmmaWarpSpecializedILi6ELi2ELi4ENS5_IJNS4_1CILi1EEESB_SB_EEEEENS5_IJNSA_ILi64EEENSA_ILi8EEENSA_ILi256EEEEEENS_6half_tENS5_IJlSB_lEEESI_SJ_NS4_8TiledMMAINS4_8MMA_AtomIJNS4_20SM100_MMA_F16BF16_SSISI_SI_fLi64ELi8ELNS4_4UMMA5MajorE0ELSO_0ELNSN_7ScaleInE0ELSP_0EEEEEENS4_6LayoutISC_NS5_IJNSA_ILi0EEEST_ST_EEEEENS5_IJNS4_10UnderscoreESW_SW_EEEEENS4_13SM90_TMA_LOADENS4_14ComposedLayoutINS4_7SwizzleILi3ELi4ELi3EEENS4_18smem_ptr_flag_bitsILi16EEENSS_INS5_IJSF_SE_EEENS5_IJSE_SB_EEEEEEEvNS4_8identityESZ_S18_vS19_EENS_8epilogue10collective18CollectiveEpilogueINS1B_23Sm100TmaWarpSpecializedILi2ELi1ELi4ELb1ELb0EEEJSH_NS5_IJNSS_ISE_SB_EENSS_ISF_SB_EEEEESI_SJ_SI_SJ_NS1B_6fusion15FusionCallbacksIS1F_NS1J_17LinearCombinationISI_fSI_fLNS_15FloatRoundStyleE2EEESH_S1I_JEEENS4_5SM1004TMEM4LOAD26SM100_TMEM_LOAD_16dp256b1xESZ_NS10_INS11_ILi0ELi4ELi3EEES14_NSS_INS5_IJSF_SF_EEENS5_IJSF_SB_EEEEEEENS4_17SM75_U32x2_LDSM_NENS4_14SM90_TMA_STOREES1X_NS4_17SM90_U32x2_STSM_NENS4_39AutoVectorizingCopyWithAssumedAlignmentILi128EEEEEEvvEEEEvNT_6ParamsE,(.L_x_144 - _ZN7cutlass13device_kernelINS_4gemm6kernel13GemmUniversalIN4cute5tupleIJiiiiEEENS1_10collective13CollectiveMmaINS1_35MainloopSm100TmaUmmaWarpSpecializedILi6ELi2ELi4ENS5_IJNS4_1CILi1EEESB_SB_EEEEENS5_IJNSA_ILi64EEENSA_ILi8EEENSA_ILi256EEEEEENS_6half_tENS5_IJlSB_lEEESI_SJ_NS4_8TiledMMAINS4_8MMA_AtomIJNS4_20SM100_MMA_F16BF16_SSISI_SI_fLi64ELi8ELNS4_4UMMA5MajorE0ELSO_0ELNSN_7ScaleInE0ELSP_0EEEEEENS4_6LayoutISC_NS5_IJNSA_ILi0EEEST_ST_EEEEENS5_IJNS4_10UnderscoreESW_SW_EEEEENS4_13SM90_TMA_LOADENS4_14ComposedLayoutINS4_7SwizzleILi3ELi4ELi3EEENS4_18smem_ptr_flag_bitsILi16EEENSS_INS5_IJSF_SE_EEENS5_IJSE_SB_EEEEEEEvNS4_8identityESZ_S18_vS19_EENS_8epilogue10collective18CollectiveEpilogueINS1B_23Sm100TmaWarpSpecializedILi2ELi1ELi4ELb1ELb0EEEJSH_NS5_IJNSS_ISE_SB_EENSS_ISF_SB_EEEEESI_SJ_SI_SJ_NS1B_6fusion15FusionCallbacksIS1F_NS1J_17LinearCombinationISI_fSI_fLNS_15FloatRoundStyleE2EEESH_S1I_JEEENS4_5SM1004TMEM4LOAD26SM100_TMEM_LOAD_16dp256b1xESZ_NS10_INS11_ILi0ELi4ELi3EEES14_NSS_INS5_IJSF_SF_EEENS5_IJSF_SB_EEEEEEENS4_17SM75_U32x2_LDSM_NENS4_14SM90_TMA_STOREES1X_NS4_17SM90_U32x2_STSM_NENS4_39AutoVectorizingCopyWithAssumedAlignmentILi128EEEEEEvvEEEEvNT_6ParamsE)
        .other          _ZN7cutlass13device_kernelINS_4gemm6kernel13GemmUniversalIN4cute5tupleIJiiiiEEENS1_10collective13CollectiveMmaINS1_35MainloopSm100TmaUmmaWarpSpecializedILi6ELi2ELi4ENS5_IJNS4_1CILi1EEESB_SB_EEEEENS5_IJNSA_ILi64EEENSA_ILi8EEENSA_ILi256EEEEEENS_6half_tENS5_IJlSB_lEEESI_SJ_NS4_8TiledMMAINS4_8MMA_AtomIJNS4_20SM100_MMA_F16BF16_SSISI_SI_fLi64ELi8ELNS4_4UMMA5MajorE0ELSO_0ELNSN_7ScaleInE0ELSP_0EEEEEENS4_6LayoutISC_NS5_IJNSA_ILi0EEEST_ST_EEEEENS5_IJNS4_10UnderscoreESW_SW_EEEEENS4_13SM90_TMA_LOADENS4_14ComposedLayoutINS4_7SwizzleILi3ELi4ELi3EEENS4_18smem_ptr_flag_bitsILi16EEENSS_INS5_IJSF_SE_EEENS5_IJSE_SB_EEEEEEEvNS4_8identityESZ_S18_vS19_EENS_8epilogue10collective18CollectiveEpilogueINS1B_23Sm100TmaWarpSpecializedILi2ELi1ELi4ELb1ELb0EEEJSH_NS5_IJNSS_ISE_SB_EENSS_ISF_SB_EEEEESI_SJ_SI_SJ_NS1B_6fusion15FusionCallbacksIS1F_NS1J_17LinearCombinationISI_fSI_fLNS_15FloatRoundStyleE2EEESH_S1I_JEEENS4_5SM1004TMEM4LOAD26SM100_TMEM_LOAD_16dp256b1xESZ_NS10_INS11_ILi0ELi4ELi3EEES14_NSS_INS5_IJSF_SF_EEENS5_IJSF_SB_EEEEEEENS4_17SM75_U32x2_LDSM_NENS4_14SM90_TMA_STOREES1X_NS4_17SM90_U32x2_STSM_NENS4_39AutoVectorizingCopyWithAssumedAlignmentILi128EEEEEEvvEEEEvNT_6ParamsE,@"STO_CUDA_ENTRY STV_DEFAULT"
_ZN7cutlass13device_kernelINS_4gemm6kernel13GemmUniversalIN4cute5tupleIJiiiiEEENS1_10collective13CollectiveMmaINS1_35MainloopSm100TmaUmmaWarpSpecializedILi6ELi2ELi4ENS5_IJNS4_1CILi1EEESB_SB_EEEEENS5_IJNSA_ILi64EEENSA_ILi8EEENSA_ILi256EEEEEENS_6half_tENS5_IJlSB_lEEESI_SJ_NS4_8TiledMMAINS4_8MMA_AtomIJNS4_20SM100_MMA_F16BF16_SSISI_SI_fLi64ELi8ELNS4_4UMMA5MajorE0ELSO_0ELNSN_7ScaleInE0ELSP_0EEEEEENS4_6LayoutISC_NS5_IJNSA_ILi0EEEST_ST_EEEEENS5_IJNS4_10UnderscoreESW_SW_EEEEENS4_13SM90_TMA_LOADENS4_14ComposedLayoutINS4_7SwizzleILi3ELi4ELi3EEENS4_18smem_ptr_flag_bitsILi16EEENSS_INS5_IJSF_SE_EEENS5_IJSE_SB_EEEEEEEvNS4_8identityESZ_S18_vS19_EENS_8epilogue10collective18CollectiveEpilogueINS1B_23Sm100TmaWarpSpecializedILi2ELi1ELi4ELb1ELb0EEEJSH_NS5_IJNSS_ISE_SB_EENSS_ISF_SB_EEEEESI_SJ_SI_SJ_NS1B_6fusion15FusionCallbacksIS1F_NS1J_17LinearCombinationISI_fSI_fLNS_15FloatRoundStyleE2EEESH_S1I_JEEENS4_5SM1004TMEM4LOAD26SM100_TMEM_LOAD_16dp256b1xESZ_NS10_INS11_ILi0ELi4ELi3EEES14_NSS_INS5_IJSF_SF_EEENS5_IJSF_SB_EEEEEEENS4_17SM75_U32x2_LDSM_NENS4_14SM90_TMA_STOREES1X_NS4_17SM90_U32x2_STSM_NENS4_39AutoVectorizingCopyWithAssumedAlignmentILi128EEEEEEvvEEEEvNT_6ParamsE:
[----:B------:R-:W1:Y:S01]  /*0000*/  LDC R1, c[0x0][0x37c] ;  /* 0x0000df00ff017b82 */ /* 0x000e620000000800 */
[----:B------:R-:W2:Y:S01]  /*0010*/  S2R R52, SR_TID.X ;  /* 0x0000000000347919 */ /* 0x000ea20000002100 */
[----:B------:R-:W3:Y:S01]  /*0020*/  LDCU.64 UR8, c[0x0][0x890] ;  /* 0x00011200ff0877ac */ /* 0x000ee20008000a00 */
[----:B------:R-:W-:Y:S02]  /*0030*/  PRMT R42, RZ, 0x7610, R42 ;  /* 0x00007610ff2a7816 */ /* 0x000fe4000000002a */
[----:B------:R-:W-:Y:S01]  /*0040*/  ELECT P5, URZ, PT ;  /* 0x0000000000ff782f */ /* 0x000fe200038a0000 */
[----:B------:R-:W4:Y:S01]  /*0050*/  LDCU.64 UR52, c[0x0][0x358] ;  /* 0x00006b00ff3477ac */ /* 0x000f220008000a00 */
[----:B---3--:R-:W-:-:S04]  /*0060*/  UISETP.NE.U32.AND UP0, UPT, UR8, URZ, UPT ;  /* 0x000000ff0800728c */ /* 0x008fc8000bf05070 */
[----:B------:R-:W-:Y:S01]  /*0070*/  UISETP.NE.AND.EX UP0, UPT, UR9, URZ, UPT, UP0 ;  /* 0x000000ff0900728c */ /* 0x000fe2000bf05300 */
[----:B--2---:R-:W-:-:S05]  /*0080*/  SHF.R.U32.HI R46, RZ, 0x5, R52 ;  /* 0x00000005ff2e7819 */ /* 0x004fca0000011634 */
[----:B------:R-:W2:Y:S02]  /*0090*/  SHFL.IDX PT, R0, R46, RZ, 0x1f ;  /* 0x00001fff2e007589 */ /* 0x000ea400000e0000 */
[----:B--2---:R-:W-:Y:S01]  /*00a0*/  R2UR UR10, R0 ;  /* 0x00000000000a72ca */ /* 0x004fe200000e0000 */
[----:B-1--4-:R-:W-:-:S14]  /*00b0*/  BRA.U UP0, `(.L_x_0) ;  /* 0x00000001002c7547 */ /* 0x012fdc000b800000 */
[----:B------:R-:W1:Y:S02]  /*00c0*/  LDCU.64 UR4, c[0x0][0x888] ;  /* 0x00011100ff0477ac */ /* 0x000e640008000a00 */
[----:B-1----:R-:W-:-:S04]  /*00d0*/  UISETP.NE.U32.AND UP0, UPT, UR4, URZ, UPT ;  /* 0x000000ff0400728c */ /* 0x002fc8000bf05070 */
[----:B------:R-:W-:-:S09]  /*00e0*/  UISETP.NE.AND.EX UP0, UPT, UR5, URZ, UPT, UP0 ;  /* 0x000000ff0500728c */ /* 0x000fd2000bf05300 */
[----:B------:R-:W-:Y:S05]  /*00f0*/  BRA.U !UP0, `(.L_x_1) ;  /* 0x0000000108147547 */ /* 0x000fea000b800000 */
[----:B------:R-:W1:Y:S02]  /*0100*/  LDC.64 R2, c[0x0][0x888] ;  /* 0x00022200ff027b82 */ /* 0x000e640000000a00 */
[----:B-1----:R-:W2:Y:S01]  /*0110*/  LDG.E R0, desc[UR52][R2.64] ;  /* 0x0000003402007981 */ /* 0x002ea2000c1e1900 */
[----:B------:R-:W-:Y:S01]  /*0120*/  HFMA2 R42, -RZ, RZ, 0, 5.9604644775390625e-08 ;  /* 0x00000001ff2a7431 */ /* 0x000fe200000001ff */
[----:B--2---:R-:W-:Y:S01]  /*0130*/  R2UR UR37, R0 ;  /* 0x00000000002572ca */ /* 0x004fe200000e0000 */
[----:B------:R-:W-:Y:S05]  /*0140*/  BRA `(.L_x_0) ;  /* 0x0000000000087947 */ /* 0x000fea0003800000 */
.L_x_1:
[----:B------:R-:W-:Y:S01]  /*0150*/  HFMA2 R42, -RZ, RZ, 0, 5.9604644775390625e-08 ;  /* 0x00000001ff2a7431 */ /* 0x000fe200000001ff */
[----:B------:R-:W1:Y:S02]  /*0160*/  LDCU UR37, c[0x0][0x880] ;  /* 0x00011000ff2577ac */ /* 0x000e640008000800 */
.L_x_0:
[----:B------:R-:W2:Y:S02]  /*0170*/  LDCU.64 UR4, c[0x0][0x8b0] ;  /* 0x00011600ff0477ac */ /* 0x000ea40008000a00 */
[----:B--2---:R-:W-:-:S04]  /*0180*/  UISETP.NE.U32.AND UP0, UPT, UR4, URZ, UPT ;  /* 0x000000ff0400728c */ /* 0x004fc8000bf05070 */
[----:B------:R-:W-:-:S09]  /*0190*/  UISETP.NE.AND.EX UP0, UPT, UR5, URZ, UPT, UP0 ;  /* 0x000000ff0500728c */ /* 0x000fd2000bf05300 */
[----:B------:R-:W-:Y:S05]  /*01a0*/  BRA.U UP0, `(.L_x_2) ;  /* 0x0000000100207547 */ /* 0x000fea000b800000 */
[----:B------:R-:W2:Y:S02]  /*01b0*/  LDCU.64 UR4, c[0x0][0x8a8] ;  /* 0x00011500ff0477ac */ /* 0x000ea40008000a00 */
[----:B--2---:R-:W-:-:S04]  /*01c0*/  UISETP.NE.U32.AND UP0, UPT, UR4, URZ, UPT ;  /* 0x000000ff0400728c */ /* 0x004fc8000bf05070 */
[----:B------:R-:W-:-:S09]  /*01d0*/  UISETP.NE.AND.EX UP0, UPT, UR5, URZ, UPT, UP0 ;  /* 0x000000ff0500728c */ /* 0x000fd2000bf05300 */
[----:B------:R-:W-:Y:S05]  /*01e0*/  BRA.U !UP0, `(.L_x_3) ;  /* 0x00000001080c7547 */ /* 0x000fea000b800000 */
[----:B------:R-:W2:Y:S02]  /*01f0*/  LDC.64 R28, c[0x0][0x8a8] ;  /* 0x00022a00ff1c7b82 */ /* 0x000ea40000000a00 */
[----:B--2---:R2:W5:Y:S01]  /*0200*/  LDG.E R28, desc[UR52][R28.64] ;  /* 0x000000341c1c7981 */ /* 0x004562000c1e1900 */
[----:B------:R-:W-:Y:S05]  /*0210*/  BRA `(.L_x_2) ;  /* 0x0000000000047947 */ /* 0x000fea0003800000 */
.L_x_3:
[----:B------:R-:W3:Y:S02]  /*0220*/  LDC R28, c[0x0][0x8a0] ;  /* 0x00022800ff1c7b82 */ /* 0x000ee40000000800 */
.L_x_2:
[----:B------:R-:W-:Y:S01]  /*0230*/  IMAD.U32 R0, RZ, RZ, UR10 ;  /* 0x0000000aff007e24 */ /* 0x000fe2000f8e00ff */
[----:B------:R-:W-:Y:S04]  /*0240*/  BSSY.RECONVERGENT B0, `(.L_x_4) ;  /* 0x000000c000007945 */ /* 0x000fe80003800200 */
[C---:B------:R-:W-:Y:S02]  /*0250*/  ISETP.NE.OR P1, PT, R0.reuse, 0x1, !P5 ;  /* 0x000000010000780c */ /* 0x040fe40006f25670 */
[----:B------:R-:W-:-:S11]  /*0260*/  ISETP.NE.OR P0, PT, R0, 0x3, !P5 ;  /* 0x000000030000780c */ /* 0x000fd60006f05670 */
[----:B------:R-:W-:Y:S05]  /*0270*/  @P1 BRA `(.L_x_5) ;  /* 0x0000000000201947 */ /* 0x000fea0003800000 */
[----:B------:R-:W4:Y:S02]  /*0280*/  LDCU.64 UR4, c[0x0][0x348] ;  /* 0x00006900ff0477ac */ /* 0x000f240008000a00 */
[----:B----4-:R-:W-:Y:S02]  /*0290*/  UIADD3 UR6, UP1, UPT, UR4, 0x80, URZ ;  /* 0x0000008004067890 */ /* 0x010fe4000ff3e0ff */
[----:B------:R-:W-:Y:S02]  /*02a0*/  UIADD3 UR4, UP0, UPT, UR4, 0x180, URZ ;  /* 0x0000018004047890 */ /* 0x000fe4000ff1e0ff */
[----:B------:R-:W-:Y:S02]  /*02b0*/  UIADD3.X UR7, UPT, UPT, URZ, UR5, URZ, UP1, !UPT ;  /* 0x00000005ff077290 */ /* 0x000fe40008ffe4ff */
[----:B------:R-:W-:-:S07]  /*02c0*/  UIADD3.X UR5, UPT, UPT, URZ, UR5, URZ, UP0, !UPT ;  /* 0x00000005ff057290 */ /* 0x000fce00087fe4ff */
[----:B------:R4:W-:Y:S02]  /*02d0*/  UTMACCTL.PF [UR6] ;  /* 0x00000000060079b9 */ /* 0x0009e40008040000 */
[----:B------:R4:W-:Y:S02]  /*02e0*/  UTMACCTL.PF [UR4] ;  /* 0x00000000040079b9 */ /* 0x0009e40008040000 */
[----:B----4-:R-:W-:Y:S01]  /*02f0*/  NOP ;  /* 0x0000000000007918 */ /* 0x010fe20000000000 */
.L_x_5:
[----:B-1----:R-:W-:Y:S05]  /*0300*/  BSYNC.RECONVERGENT B0 ;  /* 0x0000000000007941 */ /* 0x002fea0003800200 */
.L_x_4:
[----:B------:R-:W-:Y:S04]  /*0310*/  BSSY.RECONVERGENT B0, `(.L_x_6) ;  /* 0x000000a000007945 */ /* 0x000fe80003800200 */
[----:B------:R-:W-:Y:S05]  /*0320*/  @P0 BRA `(.L_x_7) ;  /* 0x0000000000200947 */ /* 0x000fea0003800000 */
[----:B------:R-:W1:Y:S02]  /*0330*/  LDCU.64 UR4, c[0x0][0x348] ;  /* 0x00006900ff0477ac */ /* 0x000e640008000a00 */
[----:B-1----:R-:W-:Y:S02]  /*0340*/  UIADD3 UR6, UP1, UPT, UR4, 0x580, URZ ;  /* 0x0000058004067890 */ /* 0x002fe4000ff3e0ff */
[----:B------:R-:W-:Y:S02]  /*0350*/  UIADD3 UR4, UP0, UPT, UR4, 0x680, URZ ;  /* 0x0000068004047890 */ /* 0x000fe4000ff1e0ff */
[----:B------:R-:W-:Y:S02]  /*0360*/  UIADD3.X UR7, UPT, UPT, URZ, UR5, URZ, UP1, !UPT ;  /* 0x00000005ff077290 */ /* 0x000fe40008ffe4ff */
[----:B------:R-:W-:-:S07]  /*0370*/  UIADD3.X UR5, UPT, UPT, URZ, UR5, URZ, UP0, !UPT ;  /* 0x00000005ff057290 */ /* 0x000fce00087fe4ff */
[----:B------:R1:W-:Y:S02]  /*0380*/  UTMACCTL.PF [UR6] ;  /* 0x00000000060079b9 */ /* 0x0003e40008040000 */
[----:B------:R1:W-:Y:S02]  /*0390*/  UTMACCTL.PF [UR4] ;  /* 0x00000000040079b9 */ /* 0x0003e40008040000 */
[----:B-1----:R-:W-:Y:S01]  /*03a0*/  NOP ;  /* 0x0000000000007918 */ /* 0x002fe20000000000 */
.L_x_7:
[----:B------:R-:W-:Y:S05]  /*03b0*/  BSYNC.RECONVERGENT B0 ;  /* 0x0000000000007941 */ /* 0x000fea0003800200 */
.L_x_6:
[----:B------:R-:W1:Y:S01]  /*03c0*/  LDCU.64 UR4, c[0x0][0x888] ;  /* 0x00011100ff0477ac */ /* 0x000e620008000a00 */
[----:B------:R-:W-:Y:S02]  /*03d0*/  UISETP.EQ.U32.AND UP1, UPT, UR8, URZ, UPT ;  /* 0x000000ff0800728c */ /* 0x000fe4000bf22070 */
[----:B------:R-:W-:Y:S02]  /*03e0*/  UPLOP3.LUT UP2, UPT, UPT, UPT, UPT, 0x80, 0x8 ;  /* 0x000000000008789c */ /* 0x000fe40003f4f070 */
[----:B-1----:R-:W-:-:S04]  /*03f0*/  UISETP.NE.U32.AND UP0, UPT, UR4, URZ, UPT ;  /* 0x000000ff0400728c */ /* 0x002fc8000bf05070 */
[----:B------:R-:W-:-:S04]  /*0400*/  UISETP.NE.AND.EX UP0, UPT, UR5, URZ, UPT, UP0 ;  /* 0x000000ff0500728c */ /* 0x000fc8000bf05300 */
[----:B------:R-:W-:-:S04]  /*0410*/  UISETP.EQ.OR.EX UP3, UPT, UR9, URZ, !UP0, UP1 ;  /* 0x000000ff0900728c */ /* 0x000fc8000c762710 */
[----:B------:R-:W-:-:S05]  /*0420*/  UP2UR UR44, UPR, URZ, 0x8 ;  /* 0x00000008ff2c7883 */ /* 0x000fca0008000000 */
[----:B------:R-:W-:Y:S07]  /*0430*/  BRA.U !UP3, `(.L_x_8) ;  /* 0x000000010b207547 */ /* 0x000fee000b800000 */
[----:B------:R-:W-:Y:S01]  /*0440*/  UISETP.NE.U32.AND UP2, UPT, UR8, URZ, UPT ;  /* 0x000000ff0800728c */ /* 0x000fe2000bf45070 */
[----:B------:R-:W-:Y:S01]  /*0450*/  FSETP.NEU.AND P0, PT, RZ, UR37, PT ;  /* 0x00000025ff007c0b */ /* 0x000fe2000bf0d000 */
[----:B------:R-:W-:Y:S02]  /*0460*/  USEL UR4, URZ, 0xffffffff, UP0 ;  /* 0xffffffffff047887 */ /* 0x000fe40008000000 */
[----:B------:R-:W-:-:S10]  /*0470*/  UISETP.NE.AND.EX UP2, UPT, UR9, URZ, UPT, UP2 ;  /* 0x000000ff0900728c */ /* 0x000fd4000bf45320 */
[----:B------:R-:W-:Y:S01]  /*0480*/  VOTEU.ANY UP1, P0 ;  /* 0x0000000000ff7886 */ /* 0x000fe20000020100 */
[----:B------:R-:W-:-:S04]  /*0490*/  @!UP2 USEL UR4, URZ, 0xffffffff, UP1 ;  /* 0xffffffffff04a887 */ /* 0x000fc80008800000 */
[----:B------:R-:W-:-:S04]  /*04a0*/  ULOP3.LUT UR4, UR4, 0x1, URZ, 0xc0, !UPT ;  /* 0x0000000104047892 */ /* 0x000fc8000f8ec0ff */
[----:B------:R-:W-:-:S11]  /*04b0*/  UISETP.NE.U32.AND UP2, UPT, UR4, 0x1, UPT ;  /* 0x000000010400788c */ /* 0x000fd6000bf45070 */
.L_x_8:
[----:B------:R-:W1:Y:S01]  /*04c0*/  SHFL.IDX PT, R2, R46, RZ, 0x1f ;  /* 0x00001fff2e027589 */ /* 0x000e6200000e0000 */
[----:B------:R-:W-:-:S04]  /*04d0*/  UISETP.NE.AND UP1, UPT, UR10, 0x2, UPT ;  /* 0x000000020a00788c */ /* 0x000fc8000bf25270 */
[----:B------:R-:W-:Y:S01]  /*04e0*/  USEL UR18, URZ, 0x1, UP1 ;  /* 0x00000001ff127887 */ /* 0x000fe20008800000 */
[----:B-1----:R-:W-:-:S13]  /*04f0*/  ISETP.NE.AND P0, PT, R2, RZ, PT ;  /* 0x000000ff0200720c */ /* 0x002fda0003f05270 */
[----:B------:R-:W-:Y:S05]  /*0500*/  @P0 BRA `(.L_x_9) ;  /* 0x0000000000580947 */ /* 0x000fea0003800000 */
[----:B------:R-:W1:Y:S01]  /*0510*/  S2UR UR4, SR_CgaCtaId ;  /* 0x00000000000479c3 */ /* 0x000e620000008800 */
[----:B------:R-:W-:Y:S01]  /*0520*/  UMOV UR5, 0x400 ;  /* 0x0000040000057882 */ /* 0x000fe20000000000 */
[----:B------:R-:W-:Y:S01]  /*0530*/  UMOV UR6, 0x1 ;  /* 0x0000000100067882 */ /* 0x000fe20000000000 */
[----:B------:R-:W-:Y:S01]  /*0540*/  ELECT P0, URZ, PT ;  /* 0x0000000000ff782f */ /* 0x000fe20003800000 */
[----:B------:R-:W-:-:S04]  /*0550*/  UIADD3 UR6, UPT, UPT, -UR6, 0x100000, URZ ;  /* 0x0010000006067890 */ /* 0x000fc8000fffe1ff */
[----:B------:R-:W-:Y:S02]  /*0560*/  USHF.L.U32 UR7, UR6, 0xb, URZ ;  /* 0x0000000b06077899 */ /* 0x000fe400080006ff */
[----:B------:R-:W-:Y:S02]  /*0570*/  USHF.L.U32 UR6, UR6, 0x1, URZ ;  /* 0x0000000106067899 */ /* 0x000fe400080006ff */
[----:B-1----:R-:W-:Y:S01]  /*0580*/  ULEA UR4, UR4, UR5, 0x18 ;  /* 0x0000000504047291 */ /* 0x002fe2000f8ec0ff */
[----:B------:R-:W1:Y:S11]  /*0590*/  FENCE.VIEW.ASYNC.S ;  /* 0x00000000000073c6 */ /* 0x000e760000000000 */
[----:B-1----:R1:W4:Y:S01]  /*05a0*/  SYNCS.EXCH.64 URZ, [UR4], UR6 ;  /* 0x0000000604ff75b2 */ /* 0x0023220008000100 */
[----:B------:R1:W1:Y:S01]  /*05b0*/  SYNCS.EXCH.64 URZ, [UR4+0x30], UR6 ;  /* 0x0000300604ff75b2 */ /* 0x0002620008000100 */
        /* <DEDUP_REMOVED lines=10> */
[----:B------:R-:W-:Y:S01]  /*0660*/  NOP ;  /* 0x0000000000007918 */ /* 0x000fe20000000000 */
.L_x_9:
[----:B------:R-:W2:Y:S01]  /*0670*/  SHFL.IDX PT, R2, R46, RZ, 0x1f ;  /* 0x00001fff2e027589 */ /* 0x000ea200000e0000 */
[----:B------:R-:W-:Y:S01]  /*0680*/  NOP ;  /* 0x0000000000007918 */ /* 0x000fe20000000000 */
[----:B--2---:R-:W-:-:S13]  /*0690*/  ISETP.NE.AND P0, PT, R2, 0x1, PT ;  /* 0x000000010200780c */ /* 0x004fda0003f05270 */
[----:B------:R-:W-:Y:S05]  /*06a0*/  @P0 BRA `(.L_x_10) ;  /* 0x0000000000480947 */ /* 0x000fea0003800000 */
[----:B-1----:R-:W1:Y:S01]  /*06b0*/  S2UR UR4, SR_CgaCtaId ;  /* 0x00000000000479c3 */ /* 0x002e620000008800 */
[----:B------:R-:W-:Y:S01]  /*06c0*/  UMOV UR5, 0x400 ;  /* 0x0000040000057882 */ /* 0x000fe20000000000 */
[----:B------:R-:W-:Y:S01]  /*06d0*/  UMOV UR8, 0x20 ;  /* 0x0000002000087882 */ /* 0x000fe20000000000 */
[----:B------:R-:W-:Y:S01]  /*06e0*/  UMOV UR6, 0x80 ;  /* 0x0000008000067882 */ /* 0x000fe20000000000 */
[----:B------:R-:W-:-:S04]  /*06f0*/  UIADD3 UR8, UPT, UPT, -UR8, 0x100000, URZ ;  /* 0x0010000008087890 */ /* 0x000fc8000fffe1ff */
[----:B------:R-:W-:Y:S02]  /*0700*/  USHF.L.U32 UR9, UR8, 0xb, URZ ;  /* 0x0000000b08097899 */ /* 0x000fe400080006ff */
[----:B------:R-:W-:Y:S02]  /*0710*/  USHF.L.U32 UR8, UR8, 0x1, URZ ;  /* 0x0000000108087899 */ /* 0x000fe400080006ff */
[----:B------:R-:W-:-:S04]  /*0720*/  UIADD3 UR6, UPT, UPT, -UR6, 0x100000, URZ ;  /* 0x0010000006067890 */ /* 0x000fc8000fffe1ff */
[----:B------:R-:W-:Y:S02]  /*0730*/  USHF.L.U32 UR7, UR6, 0xb, URZ ;  /* 0x0000000b06077899 */ /* 0x000fe400080006ff */
[----:B------:R-:W-:Y:S01]  /*0740*/  USHF.L.U32 UR6, UR6, 0x1, URZ ;  /* 0x0000000106067899 */ /* 0x000fe200080006ff */
[----:B------:R-:W-:Y:S01]  /*0750*/  ELECT P0, URZ, PT ;  /* 0x0000000000ff782f */ /* 0x000fe20003800000 */
[----:B-1----:R-:W-:Y:S01]  /*0760*/  ULEA UR4, UR4, UR5, 0x18 ;  /* 0x0000000504047291 */ /* 0x002fe2000f8ec0ff */
[----:B------:R-:W1:Y:S11]  /*0770*/  FENCE.VIEW.ASYNC.S ;  /* 0x00000000000073c6 */ /* 0x000e760000000000 */
[----:B-1----:R2:W1:Y:S01]  /*0780*/  SYNCS.EXCH.64 URZ, [UR4+0x60], UR8 ;  /* 0x0000600804ff75b2 */ /* 0x0024620008000100 */
[----:B------:R2:W1:Y:S01]  /*0790*/  SYNCS.EXCH.64 URZ, [UR4+0x70], UR6 ;  /* 0x0000700604ff75b2 */ /* 0x0004620008000100 */
[----:B------:R2:W1:Y:S01]  /*07a0*/  SYNCS.EXCH.64 URZ, [UR4+0x68], UR8 ;  /* 0x0000680804ff75b2 */ /* 0x0004620008000100 */
[----:B------:R2:W1:Y:S02]  /*07b0*/  SYNCS.EXCH.64 URZ, [UR4+0x78], UR6 ;  /* 0x0000780604ff75b2 */ /* 0x0004640008000100 */
[----:B--2---:R-:W-:Y:S01]  /*07c0*/  NOP ;  /* 0x0000000000007918 */ /* 0x004fe20000000000 */
.L_x_10:
[----:B------:R-:W2:Y:S01]  /*07d0*/  SHFL.IDX PT, R2, R46, RZ, 0x1f ;  /* 0x00001fff2e027589 */ /* 0x000ea200000e0000 */
[----:B------:R-:W-:Y:S01]  /*07e0*/  NOP ;  /* 0x0000000000007918 */ /* 0x000fe20000000000 */
[----:B--2---:R-:W-:-:S13]  /*07f0*/  ISETP.NE.AND P0, PT, R2, 0x3, PT ;  /* 0x000000030200780c */ /* 0x004fda0003f05270 */
[----:B------:R-:W-:Y:S05]  /*0800*/  @P0 BRA `(.L_x_11) ;  /* 0x0000000000300947 */ /* 0x000fea0003800000 */
[----:B-1----:R-:W1:Y:S01]  /*0810*/  S2UR UR4, SR_CgaCtaId ;  /* 0x00000000000479c3 */ /* 0x002e620000008800 */
        /* <DEDUP_REMOVED lines=8> */
[----:B-1----:R2:W1:Y:S01]  /*08a0*/  SYNCS.EXCH.64 URZ, [UR4+0x80], UR6 ;  /* 0x0000800604ff75b2 */ /* 0x0024620008000100 */
[----:B------:R2:W1:Y:S02]  /*08b0*/  SYNCS.EXCH.64 URZ, [UR4+0x88], UR6 ;  /* 0x0000880604ff75b2 */ /* 0x0004640008000100 */
[----:B--2---:R-:W-:Y:S01]  /*08c0*/  NOP ;  /* 0x0000000000007918 */ /* 0x004fe20000000000 */
.L_x_11:
[----:B------:R-:W2:Y:S01]  /*08d0*/  SHFL.IDX PT, R2, R46, RZ, 0x1f ;  /* 0x00001fff2e027589 */ /* 0x000ea200000e0000 */
[----:B------:R-:W-:Y:S01]  /*08e0*/  NOP ;  /* 0x0000000000007918 */ /* 0x000fe20000000000 */
[----:B--2---:R-:W-:-:S13]  /*08f0*/  ISETP.NE.AND P0, PT, R2, 0x4, PT ;  /* 0x000000040200780c */ /* 0x004fda0003f05270 */
[----:B------:R-:W-:Y:S05]  /*0900*/  @P0 BRA `(.L_x_12) ;  /* 0x00000000004c0947 */ /* 0x000fea0003800000 */
[----:B-1----:R-:W1:Y:S01]  /*0910*/  S2UR UR4, SR_CgaCtaId ;  /* 0x00000000000479c3 */ /* 0x002e620000008800 */
[----:B------:R-:W-:Y:S01]  /*0920*/  UMOV UR6, 0x100 ;  /* 0x0000010000067882 */ /* 0x000fe20000000000 */
[----:B------:R-:W-:Y:S01]  /*0930*/  UMOV UR5, 0x400 ;  /* 0x0000040000057882 */ /* 0x000fe20000000000 */
[----:B------:R-:W-:Y:S01]  /*0940*/  USEL UR6, UR6, 0xe0, UP2 ;  /* 0x000000e006067887 */ /* 0x000fe20009000000 */
[----:B------:R-:W-:Y:S01]  /*0950*/  UMOV UR8, 0x1 ;  /* 0x0000000100087882 */ /* 0x000fe20000000000 */
[----:B------:R-:W-:Y:S01]  /*0960*/  ELECT P0, URZ, PT ;  /* 0x0000000000ff782f */ /* 0x000fe20003800000 */
[----:B------:R-:W-:-:S04]  /*0970*/  UIADD3 UR8, UPT, UPT, -UR8, 0x100000, URZ ;  /* 0x0010000008087890 */ /* 0x000fc8000fffe1ff */
[----:B------:R-:W-:Y:S02]  /*0980*/  USHF.L.U32 UR9, UR8, 0xb, URZ ;  /* 0x0000000b08097899 */ /* 0x000fe400080006ff */
[----:B------:R-:W-:Y:S02]  /*0990*/  USHF.L.U32 UR8, UR8, 0x1, URZ ;  /* 0x0000000108087899 */ /* 0x000fe400080006ff */
[----:B------:R-:W-:-:S04]  /*09a0*/  UIADD3 UR6, UPT, UPT, -UR6, 0x100000, URZ ;  /* 0x0010000006067890 */ /* 0x000fc8000fffe1ff */
[----:B------:R-:W-:Y:S02]  /*09b0*/  USHF.L.U32 UR7, UR6, 0xb, URZ ;  /* 0x0000000b06077899 */ /* 0x000fe400080006ff */
[----:B------:R-:W-:Y:S02]  /*09c0*/  USHF.L.U32 UR6, UR6, 0x1, URZ ;  /* 0x0000000106067899 */ /* 0x000fe400080006ff */
[----:B-1----:R-:W-:Y:S01]  /*09d0*/  ULEA UR4, UR4, UR5, 0x18 ;  /* 0x0000000504047291 */ /* 0x002fe2000f8ec0ff */
[----:B------:R-:W1:Y:S11]  /*09e0*/  FENCE.VIEW.ASYNC.S ;  /* 0x00000000000073c6 */ /* 0x000e760000000000 */
[----:B-1----:R2:W1:Y:S01]  /*09f0*/  SYNCS.EXCH.64 URZ, [UR4+0x90], UR8 ;  /* 0x0000900804ff75b2 */ /* 0x0024620008000100 */
[----:B------:R2:W1:Y:S01]  /*0a00*/  SYNCS.EXCH.64 URZ, [UR4+0xa0], UR6 ;  /* 0x0000a00604ff75b2 */ /* 0x0004620008000100 */
[----:B------:R2:W1:Y:S01]  /*0a10*/  SYNCS.EXCH.64 URZ, [UR4+0x98], UR8 ;  /* 0x0000980804ff75b2 */ /* 0x0004620008000100 */
[----:B------:R2:W1:Y:S02]  /*0a20*/  SYNCS.EXCH.64 URZ, [UR4+0xa8], UR6 ;  /* 0x0000a80604ff75b2 */ /* 0x0004640008000100 */
[----:B--2---:R-:W-:Y:S01]  /*0a30*/  NOP ;  /* 0x0000000000007918 */ /* 0x004fe20000000000 */
.L_x_12:
        /* <DEDUP_REMOVED lines=20> */
[----:B------:R2:W1:Y:S01]  /*0b80*/  SYNCS.EXCH.64 URZ, [UR4+0xd8], UR6 ;  /* 0x0000d80604ff75b2 */ /* 0x0004620008000100 */
[----:B------:R2:W1:Y:S01]  /*0b90*/  SYNCS.EXCH.64 URZ, [UR4+0xc0], UR8 ;  /* 0x0000c00804ff75b2 */ /* 0x0004620008000100 */
[----:B------:R2:W1:Y:S01]  /*0ba0*/  SYNCS.EXCH.64 URZ, [UR4+0xe0], UR6 ;  /* 0x0000e00604ff75b2 */ /* 0x0004620008000100 */
[----:B------:R2:W1:Y:S01]  /*0bb0*/  SYNCS.EXCH.64 URZ, [UR4+0xc8], UR8 ;  /* 0x0000c80804ff75b2 */ /* 0x0004620008000100 */
[----:B------:R2:W1:Y:S02]  /*0bc0*/  SYNCS.EXCH.64 URZ, [UR4+0xe8], UR6 ;  /* 0x0000e80604ff75b2 */ /* 0x0004640008000100 */
[----:B--2---:R-:W-:Y:S01]  /*0bd0*/  NOP ;  /* 0x0000000000007918 */ /* 0x004fe20000000000 */
.L_x_13:
        /* <DEDUP_REMOVED lines=18> */
.L_x_14:
[----:B------:R-:W2:Y:S01]  /*0d00*/  S2UR UR5, SR_CTAID.X ;  /* 0x00000000000579c3 */ /* 0x000ea20000002500 */
[----:B------:R-:W-:-:S05]  /*0d10*/  CS2R.32 R41, SR_CgaSize ;  /* 0x0000000000297805 */ /* 0x000fca0000008a00 */
[----:B------:R-:W-:-:S05]  /*0d20*/  IMAD R41, R41, -0xa0, RZ ;  /* 0xffffff6029297824 */ /* 0x000fca00078e02ff */
[----:B-1----:R-:W-:-:S14]  /*0d30*/  R2UR UR7, R41 ;  /* 0x00000000290772ca */ /* 0x002fdc00000e0000 */
[----:B------:R-:W1:Y:S01]  /*0d40*/  LDCU UR7, c[0x0][UR7+0x2b0] ;  /* 0x00005600070777ac */ /* 0x000e620008000800 */
[----:B------:R-:W-:Y:S01]  /*0d50*/  NOP ;  /* 0x0000000000007918 */ /* 0x000fe20000000000 */
[----:B------:R-:W-:-:S05]  /*0d60*/  CS2R.32 R41, SR_CgaSize ;  /* 0x0000000000297805 */ /* 0x000fca0000008a00 */
[----:B------:R-:W-:-:S05]  /*0d70*/  IMAD R41, R41, -0xa0, RZ ;  /* 0xffffff6029297824 */ /* 0x000fca00078e02ff */
[----:B------:R-:W-:-:S14]  /*0d80*/  R2UR UR6, R41 ;  /* 0x00000000290672ca */ /* 0x000fdc00000e0000 */
[----:B------:R-:W3:Y:S01]  /*0d90*/  LDCU UR6, c[0x0][UR6+0x2b4] ;  /* 0x00005680060677ac */ /* 0x000ee20008000800 */
[----:B------:R-:W4:Y:S08]  /*0da0*/  S2UR UR4, SR_CTAID.Y ;  /* 0x00000000000479c3 */ /* 0x000f300000002600 */
[----:B------:R-:W3:Y:S01]  /*0db0*/  LDC R9, c[0x0][0xb24] ;  /* 0x0002c900ff097b82 */ /* 0x000ee20000000800 */
[----:B--2---:R-:W-:-:S02]  /*0dc0*/  I2FP.F32.U32 R4, UR5 ;  /* 0x0000000500047c45 */ /* 0x004fc40008201000 */
[----:B------:R-:W-:-:S05]  /*0dd0*/  CS2R.32 R5, SR_CgaSize ;  /* 0x0000000000057805 */ /* 0x000fca0000008a00 */
[----:B------:R-:W-:-:S06]  /*0de0*/  IMAD R5, R5, -0xa0, RZ ;  /* 0xffffff6005057824 */ /* 0x000fcc00078e02ff */
[----:B------:R-:W2:Y:S01]  /*0df0*/  LDC R5, c[0x0][R5+0x2a0] ;  /* 0x0000a80005057b82 */ /* 0x000ea20000000800 */
[----:B------:R-:W-:Y:S01]  /*0e00*/  MOV R41, UR5 ;  /* 0x0000000500297c02 */ /* 0x000fe20008000f00 */
[----:B-1----:R-:W-:Y:S01]  /*0e10*/  FMUL R4, R4, UR7 ;  /* 0x0000000704047c20 */ /* 0x002fe20008400000 */
[----:B----4-:R-:W-:Y:S02]  /*0e20*/  I2FP.F32.U32 R2, UR4 ;  /* 0x0000000400027c45 */ /* 0x010fe40008201000 */
[----:B------:R-:W-:-:S05]  /*0e30*/  CS2R.32 R3, SR_CgaSize ;  /* 0x0000000000037805 */ /* 0x000fca0000008a00 */
[----:B------:R-:W-:-:S06]  /*0e40*/  IMAD R3, R3, -0xa0, RZ ;  /* 0xffffff6003037824 */ /* 0x000fcc00078e02ff */
[----:B------:R-:W1:Y:S01]  /*0e50*/  LDC R3, c[0x0][R3+0x2a4] ;  /* 0x0000a90003037b82 */ /* 0x000e620000000800 */
[----:B------:R-:W4:Y:S01]  /*0e60*/  F2I.U32.TRUNC.NTZ R40, R4 ;  /* 0x0000000400287305 */ /* 0x000f22000020f000 */
[----:B------:R-:W-:Y:S01]  /*0e70*/  MOV R39, UR4 ;  /* 0x0000000400277c02 */ /* 0x000fe20008000f00 */
[----:B---3--:R-:W-:-:S05]  /*0e80*/  FMUL R2, R2, UR6 ;  /* 0x0000000602027c20 */ /* 0x008fca0008400000 */
[----:B------:R-:W-:Y:S01]  /*0e90*/  BAR.SYNC.DEFER_BLOCKING 0x0 ;  /* 0x0000000000007b1d */ /* 0x000fe20000010000 */
[----:B------:R-:W-:-:S05]  /*0ea0*/  ISETP.GE.AND P0, PT, R9, 0x1, PT ;  /* 0x000000010900780c */ /* 0x000fca0003f06270 */
[----:B------:R-:W3:Y:S02]  /*0eb0*/  F2I.U32.TRUNC.NTZ R38, R2 ;  /* 0x0000000200267305 */ /* 0x000ee4000020f000 */
[----:B------:R-:W1:Y:S01]  /*0ec0*/  S2UR UR60, SR_CTAID.Z ;  /* 0x00000000003c79c3 */ /* 0x000e620000002700 */
[----:B----4-:R-:W-:-:S05]  /*0ed0*/  IADD3 R40, PT, PT, -R40, RZ, RZ ;  /* 0x000000ff28287210 */ /* 0x010fca0007ffe1ff */
[----:B--2---:R-:W-:Y:S01]  /*0ee0*/  IMAD R40, R5, R40, UR5 ;  /* 0x0000000505287e24 */ /* 0x004fe2000f8e0228 */
[----:B---3--:R-:W-:-:S05]  /*0ef0*/  IADD3 R38, PT, PT, -R38, RZ, RZ ;  /* 0x000000ff26267210 */ /* 0x008fca0007ffe1ff */
[----:B-1----:R-:W-:Y:S01]  /*0f00*/  IMAD R38, R3, R38, UR4 ;  /* 0x0000000403267e24 */ /* 0x002fe2000f8e0226 */
[----:B------:R-:W-:Y:S06]  /*0f10*/  @!P0 BRA `(.L_x_15) ;  /* 0x0000000000b88947 */ /* 0x000fec0003800000 */
[----:B------:R-:W1:Y:S01]  /*0f20*/  LDC.64 R4, c[0x0][0xb18] ;  /* 0x0002c600ff047b82 */ /* 0x000e620000000a00 */
[----:B------:R-:W-:-:S07]  /*0f30*/  ISETP.NE.AND P0, PT, R9, 0x1, PT ;  /* 0x000000010900780c */ /* 0x000fce0003f05270 */
[----:B------:R-:W2:Y:S08]  /*0f40*/  LDC R10, c[0x0][0xb0c] ;  /* 0x0002c300ff0a7b82 */ /* 0x000eb00000000800 */
[----:B------:R-:W3:Y:S08]  /*0f50*/  LDC R11, c[0x0][0x370] ;  /* 0x0000dc00ff0b7b82 */ /* 0x000ef00000000800 */
[----:B------:R-:W4:Y:S01]  /*0f60*/  LDC R12, c[0x0][0x374] ;  /* 0x0000dd00ff0c7b82 */ /* 0x000f220000000800 */
[----:B-1----:R-:W-:-:S07]  /*0f70*/  ISETP.NE.AND P1, PT, R4, 0x1, PT ;  /* 0x000000010400780c */ /* 0x002fce0003f25270 */
[----:B------:R-:W3:Y:S01]  /*0f80*/  LDC.64 R6, c[0x0][0xb10] ;  /* 0x0002c400ff067b82 */ /* 0x000ee20000000a00 */
[----:B--2---:R-:W-:-:S07]  /*0f90*/  ISETP.NE.AND P2, PT, R10, 0x1, PT ;  /* 0x000000010a00780c */ /* 0x004fce0003f45270 */
[----:B------:R-:W1:Y:S08]  /*0fa0*/  LDC R8, c[0x0][0xb20] ;  /* 0x0002c800ff087b82 */ /* 0x000e700000000800 */
[----:B------:R-:W2:Y:S01]  /*0fb0*/  LDC.64 R2, c[0x0][0xb28] ;  /* 0x0002ca00ff027b82 */ /* 0x000ea20000000a00 */
[----:B----4-:R-:W-:-:S04]  /*0fc0*/  IMAD.HI.U32 R13, R12, R5, RZ ;  /* 0x000000050c0d7227 */ /* 0x010fc800078e00ff */
[----:B------:R-:W-:-:S04]  /*0fd0*/  IMAD.HI.U32 R5, R39, R5, RZ ;  /* 0x0000000527057227 */ /* 0x000fc800078e00ff */
[----:B---3--:R-:W-:-:S04]  /*0fe0*/  IMAD.HI.U32 R14, R11, R6, RZ ;  /* 0x000000060b0e7227 */ /* 0x008fc800078e00ff */
[----:B------:R-:W-:Y:S01]  /*0ff0*/  IMAD.HI.U32 R16, R41, R6, RZ ;  /* 0x0000000629107227 */ /* 0x000fe200078e00ff */
[-C--:B------:R-:W-:Y:S02]  /*1000*/  @P2 SHF.R.U32.HI R11, RZ, R7.reuse, R14 ;  /* 0x00000007ff0b2219 */ /* 0x080fe4000001160e */
[-C--:B-1----:R-:W-:Y:S02]  /*1010*/  @P1 SHF.R.U32.HI R12, RZ, R8.reuse, R13 ;  /* 0x00000008ff0c1219 */ /* 0x082fe4000001160d */
[----:B------:R-:W-:Y:S02]  /*1020*/  SHF.R.U32.HI R8, RZ, R8, R5 ;  /* 0x00000008ff087219 */ /* 0x000fe40000011605 */
[----:B------:R-:W-:Y:S02]  /*1030*/  SHF.R.U32.HI R16, RZ, R7, R16 ;  /* 0x00000007ff107219 */ /* 0x000fe40000011610 */
[----:B------:R-:W-:Y:S01]  /*1040*/  SEL R5, R39, R8, !P1 ;  /* 0x0000000827057207 */ /* 0x000fe20004800000 */
[----:B--2---:R-:W-:Y:S01]  /*1050*/  IMAD.HI.U32 R14, R12, R2, RZ ;  /* 0x000000020c0e7227 */ /* 0x004fe200078e00ff */
[----:B------:R-:W-:-:S03]  /*1060*/  SEL R7, R41, R16, !P2 ;  /* 0x0000001029077207 */ /* 0x000fc60005000000 */
[----:B------:R-:W-:Y:S01]  /*1070*/  IMAD.HI.U32 R6, R11, R2, RZ ;  /* 0x000000020b067227 */ /* 0x000fe200078e00ff */
[----:B------:R-:W-:-:S04]  /*1080*/  @P0 SHF.R.U32.HI R12, RZ, R3, R14 ;  /* 0x00000003ff0c0219 */ /* 0x000fc8000001160e */
[----:B------:R-:W-:Y:S01]  /*1090*/  @P0 SHF.R.U32.HI R11, RZ, R3, R6 ;  /* 0x00000003ff0b0219 */ /* 0x000fe20000011606 */
[----:B------:R-:W-:-:S04]  /*10a0*/  IMAD R12, R12, R9, RZ ;  /* 0x000000090c0c7224 */ /* 0x000fc800078e02ff */
[----:B------:R-:W-:Y:S01]  /*10b0*/  IMAD R6, R11, R9, RZ ;  /* 0x000000090b067224 */ /* 0x000fe200078e02ff */
[----:B------:R-:W-:-:S04]  /*10c0*/  ISETP.GE.AND P1, PT, R5, R12, PT ;  /* 0x0000000c0500720c */ /* 0x000fc80003f26270 */
[----:B------:R-:W-:Y:S01]  /*10d0*/  ISETP.GE.OR P1, PT, R7, R6, P1 ;  /* 0x000000060700720c */ /* 0x000fe20000f26670 */
[----:B------:R-:W-:-:S05]  /*10e0*/  IMAD.HI.U32 R6, R5, R2, RZ ;  /* 0x0000000205067227 */ /* 0x000fca00078e00ff */
[----:B------:R-:W-:-:S04]  /*10f0*/  SHF.R.U32.HI R6, RZ, R3, R6 ;  /* 0x00000003ff067219 */ /* 0x000fc80000011606 */
[----:B------:R-:W-:-:S03]  /*1100*/  SEL R6, R5, R6, !P0 ;  /* 0x0000000605067207 */ /* 0x000fc60004000000 */
[----:B------:R-:W-:Y:S01]  /*1110*/  @!P1 IMAD.HI.U32 R8, R7, R2, RZ ;  /* 0x0000000207089227 */ /* 0x000fe200078e00ff */
[----:B------:R-:W-:-:S04]  /*1120*/  IADD3 R2, PT, PT, -R6, RZ, RZ ;  /* 0x000000ff06027210 */ /* 0x000fc80007ffe1ff */
[----:B------:R-:W-:Y:S01]  /*1130*/  @!P1 SHF.R.U32.HI R8, RZ, R3, R8 ;  /* 0x00000003ff089219 */ /* 0x000fe20000011608 */
[----:B------:R-:W-:-:S03]  /*1140*/  IMAD R2, R9, R2, R5 ;  /* 0x0000000209027224 */ /* 0x000fc600078e0205 */
[----:B------:R-:W-:Y:S02]  /*1150*/  @!P1 SEL R3, R7, R8, !P0 ;  /* 0x0000000807039207 */ /* 0x000fe40004000000 */
[----:B------:R-:W-:-:S03]  /*1160*/  IADD3 R8, PT, PT, -R5, RZ, RZ ;  /* 0x000000ff05087210 */ /* 0x000fc60007ffe1ff */
[--C-:B------:R-:W-:Y:S02]  /*1170*/  @!P1 IMAD.IADD R6, R6, 0x1, -R3.reuse ;  /* 0x0000000106069824 */ /* 0x100fe400078e0a03 */
[----:B------:R-:W-:Y:S01]  /*1180*/  @!P1 IMAD R3, R2, R11, R3 ;  /* 0x0000000b02039224 */ /* 0x000fe200078e0203 */
[----:B------:R-:W-:Y:S01]  /*1190*/  IADD3 R2, PT, PT, -R7, RZ, RZ ;  /* 0x000000ff07027210 */ /* 0x000fe20007ffe1ff */
[----:B------:R-:W-:Y:S02]  /*11a0*/  @!P1 IMAD R5, R6, R9, R7 ;  /* 0x0000000906059224 */ /* 0x000fe400078e0207 */
[----:B------:R-:W-:Y:S02]  /*11b0*/  IMAD R8, R4, R8, R39 ;  /* 0x0000000804087224 */ /* 0x000fe400078e0227 */
[----:B------:R-:W-:Y:S02]  /*11c0*/  @!P1 IMAD.MOV.U32 R7, RZ, RZ, R3 ;  /* 0x000000ffff079224 */ /* 0x000fe400078e0003 */
[----:B------:R-:W-:-:S02]  /*11d0*/  IMAD R2, R10, R2, R41 ;  /* 0x000000020a027224 */ /* 0x000fc400078e0229 */
[----:B------:R-:W-:Y:S02]  /*11e0*/  IMAD R39, R5, R4, R8 ;  /* 0x0000000405277224 */ /* 0x000fe400078e0208 */
[----:B------:R-:W-:Y:S02]  /*11f0*/  IMAD R41, R7, R10, R2 ;  /* 0x0000000a07297224 */ /* 0x000fe400078e0202 */
.L_x_15:
[----:B------:R-:W1:Y:S01]  /*1200*/  LDCU UR4, c[0x0][0xb30] ;  /* 0x00016600ff0477ac */ /* 0x000e620008000800 */
[----:B------:R-:W2:Y:S08]  /*1210*/  S2UR UR45, SR_CgaCtaId ;  /* 0x00000000002d79c3 */ /* 0x000eb00000008800 */
[----:B------:R-:W3:Y:S01]  /*1220*/  LDC R22, c[0x0][0xb24] ;  /* 0x0002c900ff167b82 */ /* 0x000ee20000000800 */
[----:B-1----:R-:W-:-:S09]  /*1230*/  UISETP.NE.AND UP1, UPT, UR4, 0x1, UPT ;  /* 0x000000010400788c */ /* 0x002fd2000bf25270 */
[----:B--2---:R-:W-:Y:S05]  /*1240*/  BRA.U UP1, `(.L_x_16) ;  /* 0x0000000101407547 */ /* 0x004fea000b800000 */
[----:B------:R-:W1:Y:S08]  /*1250*/  LDC.64 R4, c[0x0][0xb10] ;  /* 0x0002c400ff047b82 */ /* 0x000e700000000a00 */
[----:B------:R-:W2:Y:S08]  /*1260*/  LDC.64 R2, c[0x0][0xb18] ;  /* 0x0002c600ff027b82 */ /* 0x000eb00000000a00 */
[----:B------:R-:W4:Y:S08]  /*1270*/  LDC R6, c[0x0][0xb20] ;  /* 0x0002c800ff067b82 */ /* 0x000f300000000800 */
[----:B------:R-:W3:Y:S01]  /*1280*/  LDC R8, c[0x0][0xb0c] ;  /* 0x0002c300ff087b82 */ /* 0x000ee20000000800 */
[----:B-1----:R-:W-:-:S05]  /*1290*/  IMAD.HI.U32 R4, R41, R4, RZ ;  /* 0x0000000429047227 */ /* 0x002fca00078e00ff */
[----:B------:R-:W-:Y:S01]  /*12a0*/  SHF.R.U32.HI R4, RZ, R5, R4 ;  /* 0x00000005ff047219 */ /* 0x000fe20000011604 */
[----:B--2---:R-:W-:Y:S01]  /*12b0*/  IMAD.HI.U32 R3, R39, R3, RZ ;  /* 0x0000000327037227 */ /* 0x004fe200078e00ff */
[----:B------:R-:W-:-:S04]  /*12c0*/  ISETP.NE.AND P0, PT, R2, 0x1, PT ;  /* 0x000000010200780c */ /* 0x000fc80003f05270 */
[----:B----4-:R-:W-:-:S04]  /*12d0*/  SHF.R.U32.HI R6, RZ, R6, R3 ;  /* 0x00000006ff067219 */ /* 0x010fc80000011603 */
[----:B------:R-:W-:Y:S02]  /*12e0*/  SEL R3, R39, R6, !P0 ;  /* 0x0000000627037207 */ /* 0x000fe40004000000 */
[----:B---3--:R-:W-:-:S04]  /*12f0*/  ISETP.NE.AND P1, PT, R8, 0x1, PT ;  /* 0x000000010800780c */ /* 0x008fc80003f25270 */
[----:B------:R-:W-:-:S05]  /*1300*/  SEL R4, R41, R4, !P1 ;  /* 0x0000000429047207 */ /* 0x000fca0004800000 */
[----:B------:R-:W-:Y:S02]  /*1310*/  IMAD.IADD R5, R3, 0x1, -R4 ;  /* 0x0000000103057824 */ /* 0x000fe400078e0a04 */
[----:B------:R-:W-:Y:S02]  /*1320*/  IMAD.IADD R3, R4, 0x1, -R3 ;  /* 0x0000000104037824 */ /* 0x000fe400078e0a03 */
[----:B------:R-:W-:Y:S02]  /*1330*/  IMAD R41, R5, R8, R41 ;  /* 0x0000000805297224 */ /* 0x000fe400078e0229 */
[----:B------:R-:W-:-:S07]  /*1340*/  IMAD R39, R3, R2, R39 ;  /* 0x0000000203277224 */ /* 0x000fce00078e0227 */
.L_x_16:
[----:B------:R-:W-:Y:S01]  /*1350*/  BAR.SYNC.DEFER_BLOCKING 0x0 ;  /* 0x0000000000007b1d */ /* 0x000fe20000010000 */
[----:B------:R-:W-:Y:S01]  /*1360*/  UISETP.NE.AND UP1, UPT, UR10, 0x2, UPT ;  /* 0x000000020a00788c */ /* 0x000fe2000bf25270 */
[----:B------:R-:W-:Y:S02]  /*1370*/  ISETP.NE.OR P5, PT, R0, 0x2, !P5 ;  /* 0x000000020000780c */ /* 0x000fe40006fa5670 */
[----:B------:R-:W-:-:S06]  /*1380*/  LOP3.LUT R2, R52, 0x1f, RZ, 0xc0, !PT ;  /* 0x0000001f34027812 */ /* 0x000fcc00078ec0ff */
[----:B------:R-:W-:Y:S05]  /*1390*/  BRA.U UP1, `(.L_x_17) ;  /* 0x0000001501d07547 */ /* 0x000fea000b800000 */
[----:B------:R-:W1:Y:S01]  /*13a0*/  LDCU UR6, c[0x0][0x38c] ;  /* 0x00007180ff0677ac */ /* 0x000e620008000800 */
[----:B------:R-:W2:Y:S01]  /*13b0*/  LDC R9, c[0x0][0x370] ;  /* 0x0000dc00ff097b82 */ /* 0x000ea20000000800 */
[----:B------:R-:W-:Y:S01]  /*13c0*/  PLOP3.LUT P1, PT, PT, PT, UP2, 0x80, 0x8 ;  /* 0x000000000008781c */ /* 0x000fe20003f2f028 */
[----:B------:R-:W-:Y:S01]  /*13d0*/  HFMA2 R12, -RZ, RZ, 0, 0 ;  /* 0x00000000ff0c7431 */ /* 0x000fe200000001ff */
[----:B------:R-:W-:Y:S01]  /*13e0*/  ISETP.EQ.OR P4, PT, R2, RZ, P5 ;  /* 0x000000ff0200720c */ /* 0x000fe20002f82670 */
[----:B------:R-:W-:Y:S01]  /*13f0*/  IMAD.MOV.U32 R15, RZ, RZ, 0x1 ;  /* 0x00000001ff0f7424 */ /* 0x000fe200078e00ff */
[----:B------:R-:W-:Y:S01]  /*1400*/  PLOP3.LUT P1, PT, P1, PT, PT, 0x8, 0x80 ;  /* 0x000000000080781c */ /* 0x000fe20000f2e170 */
[----:B------:R-:W-:Y:S01]  /*1410*/  IMAD.MOV.U32 R14, RZ, RZ, RZ ;  /* 0x000000ffff0e7224 */ /* 0x000fe200078e00ff */
[----:B------:R-:W-:Y:S01]  /*1420*/  MOV R8, 0x1 ;  /* 0x0000000100087802 */ /* 0x000fe20000000f00 */
[----:B------:R-:W4:Y:S01]  /*1430*/  LDC R0, c[0x0][0x374] ;  /* 0x0000dd00ff007b82 */ /* 0x000f220000000800 */
[----:B------:R-:W-:Y:S01]  /*1440*/  IMAD.MOV.U32 R10, RZ, RZ, RZ ;  /* 0x000000ffff0a7224 */ /* 0x000fe200078e00ff */
[----:B------:R-:W2:Y:S01]  /*1450*/  LDCU.64 UR38, c[0x0][0x348] ;  /* 0x00006900ff2677ac */ /* 0x000ea20008000a00 */
[----:B------:R-:W-:Y:S01]  /*1460*/  UMOV UR23, URZ ;  /* 0x000000ff00177c82 */ /* 0x000fe20008000000 */
[----:B-1----:R-:W-:-:S02]  /*1470*/  UIADD3 UR5, UPT, UPT, UR6, 0xff, URZ ;  /* 0x000000ff06057890 */ /* 0x002fc4000fffe0ff */
[----:B------:R-:W-:Y:S02]  /*1480*/  UIADD3 UR53, UPT, UPT, UR6, 0x1fe, URZ ;  /* 0x000001fe06357890 */ /* 0x000fe4000fffe0ff */
[----:B------:R-:W-:-:S04]  /*1490*/  USHF.R.S32.HI UR4, URZ, 0x1f, UR5 ;  /* 0x0000001fff047899 */ /* 0x000fc80008011405 */
[----:B------:R-:W-:-:S04]  /*14a0*/  ULEA.HI UR4, UR4, UR5, URZ, 0x8 ;  /* 0x0000000504047291 */ /* 0x000fc8000f8f40ff */
[----:B------:R-:W-:Y:S02]  /*14b0*/  USHF.R.S32.HI UR46, URZ, 0x8, UR4 ;  /* 0x00000008ff2e7899 */ /* 0x000fe40008011404 */
[----:B------:R-:W-:Y:S02]  /*14c0*/  UIADD3 UR4, UPT, UPT, UR6, -0x1, URZ ;  /* 0xffffffff06047890 */ /* 0x000fe4000fffe0ff */
[----:B------:R-:W-:Y:S02]  /*14d0*/  UISETP.LT.U32.AND UP0, UPT, UR46, 0x6, UPT ;  /* 0x000000062e00788c */ /* 0x000fe4000bf01070 */
[----:B------:R-:W-:Y:S02]  /*14e0*/  UISETP.GE.U32.AND UP1, UPT, UR4, -0x1ff, UPT ;  /* 0xfffffe010400788c */ /* 0x000fe4000bf26070 */
[----:B------:R-:W-:-:S04]  /*14f0*/  USEL UR37, UR46, 0x6, UP0 ;  /* 0x000000062e257887 */ /* 0x000fc80008000000 */
[----:B------:R-:W-:Y:S02]  /*1500*/  UIADD3 UR29, UPT, UPT, UR37, -0x1, URZ ;  /* 0xffffffff251d7890 */ /* 0x000fe4000fffe0ff */
[----:B------:R-:W-:-:S03]  /*1510*/  UIADD3 UR47, UPT, UPT, UR46, -UR37, URZ ;  /* 0x800000252e2f7290 */ /* 0x000fc6000fffe0ff */
[----:B------:R-:W-:-:S04]  /*1520*/  @UP1 UIADD3 UR29, UPT, UPT, UR37, URZ, URZ ;  /* 0x000000ff251d1290 */ /* 0x000fc8000fffe0ff */
[----:B--2---:R-:W-:-:S12]  /*1530*/  UIADD3 UR29, UPT, UPT, UR29, 0x1, URZ ;  /* 0x000000011d1d7890 */ /* 0x004fd8000fffe0ff */
.L_x_39:
[----:B------:R-:W-:Y:S01]  /*1540*/  UISETP.NE.AND UP0, UPT, UR45, URZ, UPT ;  /* 0x000000ff2d00728c */ /* 0x000fe2000bf05270 */
[----:B------:R-:W1:Y:S08]  /*1550*/  S2UR UR45, SR_CgaCtaId ;  /* 0x00000000002d79c3 */ /* 0x000e700000008800 */
[----:B------:R-:W-:Y:S05]  /*1560*/  BRA.U UP0, `(.L_x_18) ;  /* 0x0000000100347547 */ /* 0x000fea000b800000 */
[----:B------:R-:W2:Y:S01]  /*1570*/  S2R R2, SR_CgaCtaId ;  /* 0x0000000000027919 */ /* 0x000ea20000008800 */
[----:B------:R-:W-:-:S04]  /*1580*/  MOV R3, 0x400 ;  /* 0x0000040000037802 */ /* 0x000fc80000000f00 */
[----:B--2---:R-:W-:Y:S02]  /*1590*/  LEA R3, R2, R3, 0x18 ;  /* 0x0000000302037211 */ /* 0x004fe400078ec0ff */
[----:B------:R-:W-:-:S03]  /*15a0*/  SHF.L.U32 R2, R8, 0x1f, RZ ;  /* 0x0000001f08027819 */ /* 0x000fc600000006ff */
[----:B------:R-:W-:-:S04]  /*15b0*/  IMAD R3, R10, 0x8, R3 ;  /* 0x000000080a037824 */ /* 0x000fc800078e0203 */
[----:B------:R-:W2:Y:S02]  /*15c0*/  SYNCS.PHASECHK.TRANS64.TRYWAIT P0, [R3+URZ+0x100], R2 ;  /* 0x00010002030075a7 */ /* 0x000ea400080011ff */
[----:B--2---:R-:W-:Y:S05]  /*15d0*/  @!P0 BRA `(.L_x_19) ;  /* 0x0000004c00e08947 */ /* 0x004fea0003800000 */
.L_x_103:
[----:B------:R-:W-:Y:S01]  /*15e0*/  VIADD R10, R10, 0x1 ;  /* 0x000000010a0a7836 */ /* 0x000fe20000000000 */
[----:B------:R2:W-:Y:S04]  /*15f0*/  SYNCS.ARRIVE.TRANS64.A1T0 RZ, [R3+URZ+0xf0], RZ ;  /* 0x0000f0ff03ff79a7 */ /* 0x0005e800081000ff */
[----:B------:R-:W-:-:S04]  /*1600*/  ISETP.NE.AND P0, PT, R10, 0x2, PT ;  /* 0x000000020a00780c */ /* 0x000fc80003f05270 */
[----:B------:R-:W-:Y:S02]  /*1610*/  SEL R10, R10, RZ, P0 ;  /* 0x000000ff0a0a7207 */ /* 0x000fe40000000000 */
[----:B--2---:R-:W-:-:S04]  /*1620*/  SEL R3, RZ, 0x1, P0 ;  /* 0x00000001ff037807 */ /* 0x004fc80000000000 */
[----:B------:R-:W-:Y:S02]  /*1630*/  LOP3.LUT R8, R8, R3, RZ, 0x3c, !PT ;  /* 0x0000000308087212 */ /* 0x000fe400078e3cff */
.L_x_18:
[----:B------:R-:W-:Y:S01]  /*1640*/  UMOV UR13, 0x400 ;  /* 0x00000400000d7882 */ /* 0x000fe20000000000 */
[----:B------:R-:W-:Y:S01]  /*1650*/  SHF.L.U32 R2, R15, 0x1f, RZ ;  /* 0x0000001f0f027819 */ /* 0x000fe200000006ff */
[----:B-1----:R-:W-:Y:S01]  /*1660*/  ULEA UR13, UR45, UR13, 0x18 ;  /* 0x0000000d2d0d7291 */ /* 0x002fe2000f8ec0ff */
[----:B------:R-:W-:Y:S01]  /*1670*/  R2UR UR59, R41 ;  /* 0x00000000293b72ca */ /* 0x000fe200000e0000 */
[----:B------:R-:W-:Y:S01]  /*1680*/  UISETP.GE.U32.AND UP0, UPT, UR53, 0x1ff, UPT ;  /* 0x000001ff3500788c */ /* 0x000fe2000bf06070 */
[----:B------:R-:W-:Y:S01]  /*1690*/  R2UR UR27, R39 ;  /* 0x00000000271b72ca */ /* 0x000fe200000e0000 */
[----:B------:R-:W-:Y:S01]  /*16a0*/  ULEA UR4, UR23, UR13, 0x3 ;  /* 0x0000000d17047291 */ /* 0x000fe2000f8e18ff */
[----:B------:R-:W-:-:S08]  /*16b0*/  UMOV UR21, URZ ;  /* 0x000000ff00157c82 */ /* 0x000fd00008000000 */
[----:B------:R1:W2:Y:S01]  /*16c0*/  SYNCS.PHASECHK.TRANS64.TRYWAIT P2, [UR4+0x30], R2 ;  /* 0x00003002ff0075a7 */ /* 0x0002a20008041104 */
[----:B------:R-:W-:Y:S02]  /*16d0*/  USHF.L.U32 UR59, UR59, 0x6, URZ ;  /* 0x000000063b3b7899 */ /* 0x000fe400080006ff */
[----:B------:R-:W-:Y:S01]  /*16e0*/  USHF.L.U32 UR27, UR27, 0x3, URZ ;  /* 0x000000031b1b7899 */ /* 0x000fe200080006ff */
[----:B------:R-:W-:Y:S11]  /*16f0*/  BRA.U !UP0, `(.L_x_20) ;  /* 0x0000000508407547 */ /* 0x000ff6000b800000 */
[----:B------:R-:W-:Y:S01]  /*1700*/  UMOV UR22, URZ ;  /* 0x000000ff00167c82 */ /* 0x000fe20008000000 */
[----:B------:R-:W-:-:S05]  /*1710*/  UMOV UR6, UR23 ;  /* 0x0000001700067c82 */ /* 0x000fca0008000000 */
.L_x_27:
[----:B------:R-:W-:Y:S01]  /*1720*/  ULEA UR57, UR6, UR13, 0x3 ;  /* 0x0000000d06397291 */ /* 0x000fe2000f8e18ff */
[----:B--2---:R-:W-:Y:S01]  /*1730*/  @!P5 MOV R3, 0x9000 ;  /* 0x000090000003d802 */ /* 0x004fe20000000f00 */
[----:B--2---:R-:W-:Y:S10]  /*1740*/  @P2 BRA `(.L_x_21) ;  /* 0x00000000000c2947 */ /* 0x004ff40003800000 */
[----:B------:R-:W-:-:S04]  /*1750*/  SHF.L.U32 R5, R15, 0x1f, RZ ;  /* 0x0000001f0f057819 */ /* 0x000fc800000006ff */
[----:B------:R-:W2:Y:S02]  /*1760*/  SYNCS.PHASECHK.TRANS64.TRYWAIT P0, [UR57+0x30], R5 ;  /* 0x00003005ff0075a7 */ /* 0x000ea40008001139 */
[----:B--2---:R-:W-:Y:S05]  /*1770*/  @!P0 BRA `(.L_x_22) ;  /* 0x0000004c008c8947 */ /* 0x004fea0003800000 */
.L_x_21:
[----:B------:R2:W-:Y:S01]  /*1780*/  @!P5 SYNCS.ARRIVE.TRANS64 RZ, [UR57], R3 ;  /* 0x00000003ffffd9a7 */ /* 0x0005e20008000039 */
[----:B------:R-:W-:Y:S04]  /*1790*/  BSSY.RECONVERGENT B0, `(.L_x_23) ;  /* 0x0000003000007945 */ /* 0x000fe80003800200 */
[----:B------:R-:W-:Y:S05]  /*17a0*/  @P4 BRA `(.L_x_24) ;  /* 0x0000000000044947 */ /* 0x000fea0003800000 */
[----:B------:R-:W-:Y:S05]  /*17b0*/  BPT.TRAP 0x1 ;  /* 0x000000040000795c */ /* 0x000fea0000300000 */
.L_x_24:
[----:B------:R-:W-:Y:S05]  /*17c0*/  BSYNC.RECONVERGENT B0 ;  /* 0x0000000000007941 */ /* 0x000fea0003800200 */
.L_x_23:
[----:B------:R-:W-:Y:S01]  /*17d0*/  UIADD3 UR4, UPT, UPT, UR6, 0x1, URZ ;  /* 0x0000000106047890 */ /* 0x000fe2000fffe0ff */
[----:B------:R-:W-:Y:S01]  /*17e0*/  BSSY.RECONVERGENT B0, `(.L_x_25) ;  /* 0x000003c000007945 */ /* 0x000fe20003800200 */
[----:B------:R-:W-:Y:S02]  /*17f0*/  ELECT P0, URZ, PT ;  /* 0x0000000000ff782f */ /* 0x000fe40003800000 */
[----:B------:R-:W-:-:S04]  /*1800*/  UISETP.NE.AND UP0, UPT, UR4, 0x6, UPT ;  /* 0x000000060400788c */ /* 0x000fc8000bf05270 */
[----:B------:R-:W-:Y:S02]  /*1810*/  USEL UR5, URZ, 0x1, UP0 ;  /* 0x00000001ff057887 */ /* 0x000fe40008000000 */
[----:B------:R-:W-:-:S04]  /*1820*/  USEL UR23, UR4, URZ, UP0 ;  /* 0x000000ff04177287 */ /* 0x000fc80008000000 */
[----:B------:R-:W-:Y:S01]  /*1830*/  ULEA UR4, UR23, UR13, 0x3 ;  /* 0x0000000d17047291 */ /* 0x000fe2000f8e18ff */
[----:B------:R-:W-:-:S04]  /*1840*/  LOP3.LUT R15, R15, UR5, RZ, 0x3c, !PT ;  /* 0x000000050f0f7c12 */ /* 0x000fc8000f8e3cff */
[----:B-1----:R-:W-:-:S04]  /*1850*/  SHF.L.U32 R2, R15, 0x1f, RZ ;  /* 0x0000001f0f027819 */ /* 0x002fc800000006ff */
[----:B------:R1:W1:Y:S01]  /*1860*/  SYNCS.PHASECHK.TRANS64.TRYWAIT P2, [UR4+0x30], R2 ;  /* 0x00003002ff0075a7 */ /* 0x0002620008041104 */
[----:B------:R-:W-:Y:S05]  /*1870*/  @!P0 BRA `(.L_x_26) ;  /* 0x0000000000c88947 */ /* 0x000fea0003800000 */
[----:B------:R-:W-:Y:S02]  /*1880*/  ULEA UR32, UR6, UR13, 0xf ;  /* 0x0000000d06207291 */ /* 0x000fe4000f8e78ff */
[----:B------:R-:W-:Y:S02]  /*1890*/  UIADD3 UR4, UP1, UPT, UR38, 0x80, URZ ;  /* 0x0000008026047890 */ /* 0x000fe4000ff3e0ff */
[----:B------:R-:W-:Y:S02]  /*18a0*/  USHF.L.U32 UR58, UR22, 0x8, URZ ;  /* 0x00000008163a7899 */ /* 0x000fe400080006ff */
[----:B------:R-:W-:Y:S02]  /*18b0*/  ULEA UR7, UR6, UR13, 0xc ;  /* 0x0000000d06077291 */ /* 0x000fe4000f8e60ff */
[----:B------:R-:W-:Y:S02]  /*18c0*/  UIADD3 UR14, UP0, UPT, UR38, 0x180, URZ ;  /* 0x00000180260e7890 */ /* 0x000fe4000ff1e0ff */
[----:B------:R-:W-:-:S02]  /*18d0*/  UIADD3.X UR5, UPT, UPT, URZ, UR39, URZ, UP1, !UPT ;  /* 0x00000027ff057290 */ /* 0x000fc40008ffe4ff */
[----:B------:R-:W-:Y:S02]  /*18e0*/  UIADD3 UR56, UPT, UPT, UR32, 0xa00, URZ ;  /* 0x00000a0020387890 */ /* 0x000fe4000fffe0ff */
[----:B------:R-:W-:Y:S02]  /*18f0*/  UIADD3 UR50, UPT, UPT, UR58, 0x40, URZ ;  /* 0x000000403a327890 */ /* 0x000fe4000fffe0ff */
[----:B------:R-:W-:Y:S02]  /*1900*/  UIADD3 UR48, UPT, UPT, UR32, 0x2a00, URZ ;  /* 0x00002a0020307890 */ /* 0x000fe4000fffe0ff */
[----:B------:R-:W-:Y:S02]  /*1910*/  UIADD3 UR42, UPT, UPT, UR58, 0x80, URZ ;  /* 0x000000803a2a7890 */ /* 0x000fe4000fffe0ff */
[----:B------:R-:W-:Y:S02]  /*1920*/  UIADD3 UR40, UPT, UPT, UR32, 0x4a00, URZ ;  /* 0x00004a0020287890 */ /* 0x000fe4000fffe0ff */
[----:B------:R-:W-:-:S02]  /*1930*/  UIADD3 UR34, UPT, UPT, UR58, 0xc0, URZ ;  /* 0x000000c03a227890 */ /* 0x000fc4000fffe0ff */
[----:B------:R-:W-:Y:S02]  /*1940*/  UIADD3 UR32, UPT, UPT, UR32, 0x6a00, URZ ;  /* 0x00006a0020207890 */ /* 0x000fe4000fffe0ff */
[----:B------:R-:W-:Y:S02]  /*1950*/  UIADD3.X UR15, UPT, UPT, URZ, UR39, URZ, UP0, !UPT ;  /* 0x00000027ff0f7290 */ /* 0x000fe400087fe4ff */
[----:B------:R-:W-:Y:S02]  /*1960*/  UIADD3 UR24, UPT, UPT, UR7, 0x30a00, URZ ;  /* 0x00030a0007187890 */ /* 0x000fe4000fffe0ff */
[----:B------:R-:W-:Y:S01]  /*1970*/  UIADD3 UR8, UPT, UPT, UR7, 0x30e00, URZ ;  /* 0x00030e0007087890 */ /* 0x000fe2000fffe0ff */
[----:B------:R-:W-:Y:S01]  /*1980*/  UMOV UR30, 0x0 ;  /* 0x00000000001e7882 */ /* 0x000fe20000000000 */
[----:B------:R-:W-:Y:S01]  /*1990*/  UMOV UR31, 0x10000000 ;  /* 0x10000000001f7882 */ /* 0x000fe20000000000 */
[----:B------:R-:W-:Y:S01]  /*19a0*/  UMOV UR49, UR57 ;  /* 0x0000003900317c82 */ /* 0x000fe20008000000 */
[----:B------:R-:W-:Y:S01]  /*19b0*/  UMOV UR51, UR59 ;  /* 0x0000003b00337c82 */ /* 0x000fe20008000000 */
[----:B------:R-:W-:Y:S01]  /*19c0*/  UMOV UR52, UR60 ;  /* 0x0000003c00347c82 */ /* 0x000fe20008000000 */
[----:B------:R-:W-:Y:S01]  /*19d0*/  UMOV UR41, UR57 ;  /* 0x0000003900297c82 */ /* 0x000fe20008000000 */
[----:B------:R-:W-:Y:S01]  /*19e0*/  UMOV UR43, UR59 ;  /* 0x0000003b002b7c82 */ /* 0x000fe20008000000 */
[----:B------:R-:W-:Y:S01]  /*19f0*/  UMOV UR44, UR60 ;  /* 0x0000003c002c7c82 */ /* 0x000fe20008000000 */
[----:B------:R-:W-:Y:S01]  /*1a00*/  UTMALDG.3D [UR56], [UR4], desc[UR30] ;  /* 0x00001e38040075b4 */ /* 0x000fe20008011000 */
[----:B------:R-:W-:Y:S01]  /*1a10*/  UMOV UR33, UR57 ;  /* 0x0000003900217c82 */ /* 0x000fe20008000000 */
        /* <DEDUP_REMOVED lines=10> */
[----:B------:R-:W-:Y:S01]  /*1ac0*/  UIADD3 UR16, UPT, UPT, UR7, 0x31200, URZ ;  /* 0x0003120007107890 */ /* 0x000fe2000fffe0ff */
[----:B------:R-:W-:Y:S01]  /*1ad0*/  UMOV UR17, UR57 ;  /* 0x0000003900117c82 */ /* 0x000fe20008000000 */
[----:B------:R-:W-:Y:S01]  /*1ae0*/  UMOV UR19, UR27 ;  /* 0x0000001b00137c82 */ /* 0x000fe20008000000 */
[----:B------:R-:W-:Y:S01]  /*1af0*/  UTMALDG.3D [UR40], [UR4], desc[UR30] ;  /* 0x00001e28040075b4 */ /* 0x000fe20008011000 */
[----:B------:R-:W-:Y:S01]  /*1b00*/  UMOV UR20, UR60 ;  /* 0x0000003c00147c82 */ /* 0x000fe20008000000 */
[----:B------:R-:W-:Y:S01]  /*1b10*/  UMOV UR18, UR42 ;  /* 0x0000002a00127c82 */ /* 0x000fe20008000000 */
[----:B------:R-:W-:Y:S01]  /*1b20*/  UTMALDG.3D [UR32], [UR4], desc[UR30] ;  /* 0x00001e20040075b4 */ /* 0x000fe20008011000 */
[----:B------:R-:W-:Y:S01]  /*1b30*/  UTMALDG.3D [UR24], [UR14], desc[UR30] ;  /* 0x00001e180e0075b4 */ /* 0x000fe20008011000 */
[----:B------:R2:W-:Y:S01]  /*1b40*/  UTMALDG.3D [UR8], [UR14], desc[UR30] ;  /* 0x00001e080e0075b4 */ /* 0x0005e20008011000 */
[----:B------:R1:W-:Y:S01]  /*1b50*/  UTMALDG.3D [UR16], [UR14], desc[UR30] ;  /* 0x00001e100e0075b4 */ /* 0x0003e20008011000 */
[----:B--2---:R-:W-:Y:S01]  /*1b60*/  UIADD3 UR8, UPT, UPT, UR7, 0x31600, URZ ;  /* 0x0003160007087890 */ /* 0x004fe2000fffe0ff */
[----:B------:R-:W-:-:S08]  /*1b70*/  UMOV UR10, UR34 ;  /* 0x00000022000a7c82 */ /* 0x000fd00008000000 */
[----:B------:R2:W-:Y:S02]  /*1b80*/  UTMALDG.3D [UR8], [UR14], desc[UR30] ;  /* 0x00001e080e0075b4 */ /* 0x0005e40008011000 */
[----:B--2---:R-:W-:Y:S01]  /*1b90*/  NOP ;  /* 0x0000000000007918 */ /* 0x004fe20000000000 */
.L_x_26:
[----:B-1----:R-:W-:Y:S05]  /*1ba0*/  BSYNC.RECONVERGENT B0 ;  /* 0x0000000000007941 */ /* 0x002fea0003800200 */
.L_x_25:
[----:B------:R-:W-:Y:S01]  /*1bb0*/  UIADD3 UR22, UPT, UPT, UR22, 0x1, URZ ;  /* 0x0000000116167890 */ /* 0x000fe2000fffe0ff */
[----:B------:R-:W-:Y:S01]  /*1bc0*/  UMOV UR6, UR23 ;  /* 0x0000001700067c82 */ /* 0x000fe20008000000 */
[----:B------:R-:W-:Y:S02]  /*1bd0*/  UMOV UR21, UR29 ;  /* 0x0000001d00157c82 */ /* 0x000fe40008000000 */
[----:B------:R-:W-:-:S09]  /*1be0*/  UISETP.NE.AND UP0, UPT, UR22, UR29, UPT ;  /* 0x0000001d1600728c */ /* 0x000fd2000bf05270 */
[----:B------:R-:W-:Y:S05]  /*1bf0*/  BRA.U UP0, `(.L_x_27) ;  /* 0xfffffff900c87547 */ /* 0x000fea000b83ffff */
.L_x_20:
[----:B------:R-:W-:Y:S01]  /*1c00*/  ULEA UR4, UR23, UR13, 0x3 ;  /* 0x0000000d17047291 */ /* 0x000fe2000f8e18ff */
[----:B-1----:R-:W-:Y:S01]  /*1c10*/  SHF.L.U32 R2, R15, 0x1f, RZ ;  /* 0x0000001f0f027819 */ /* 0x002fe200000006ff */
[----:B------:R-:W-:Y:S01]  /*1c20*/  @!P1 SYNCS.ARRIVE.TRANS64.A1T0 RZ, [UR13+0x88], RZ ;  /* 0x000088ffffff99a7 */ /* 0x000fe2000810000d */
[----:B------:R-:W-:-:S06]  /*1c30*/  UISETP.GT.AND UP0, UPT, UR46, UR37, UPT ;  /* 0x000000252e00728c */ /* 0x000fcc000bf04270 */
[----:B------:R1:W1:Y:S03]  /*1c40*/  SYNCS.PHASECHK.TRANS64.TRYWAIT P1, [UR4+0x30], R2 ;  /* 0x00003002ff0075a7 */ /* 0x0002660008021104 */
[----:B------:R-:W-:Y:S05]  /*1c50*/  BRA.U !UP0, `(.L_x_28) ;  /* 0x00000005083c7547 */ /* 0x000fea000b800000 */
[----:B------:R-:W-:Y:S01]  /*1c60*/  UIADD3 UR22, UPT, UPT, UR47, UR21, URZ ;  /* 0x000000152f167290 */ /* 0x000fe2000fffe0ff */
[----:B------:R-:W-:-:S11]  /*1c70*/  UMOV UR6, UR23 ;  /* 0x0000001700067c82 */ /* 0x000fd60008000000 */
.L_x_35:
[----:B------:R-:W-:Y:S01]  /*1c80*/  ULEA UR57, UR6, UR13, 0x3 ;  /* 0x0000000d06397291 */ /* 0x000fe2000f8e18ff */
[----:B--2---:R-:W-:Y:S01]  /*1c90*/  @!P5 MOV R3, 0x9000 ;  /* 0x000090000003d802 */ /* 0x004fe20000000f00 */
[----:B-1----:R-:W-:Y:S10]  /*1ca0*/  @P1 BRA `(.L_x_29) ;  /* 0x00000000000c1947 */ /* 0x002ff40003800000 */
[----:B------:R-:W-:-:S04]  /*1cb0*/  SHF.L.U32 R5, R15, 0x1f, RZ ;  /* 0x0000001f0f057819 */ /* 0x000fc800000006ff */
[----:B------:R-:W1:Y:S02]  /*1cc0*/  SYNCS.PHASECHK.TRANS64.TRYWAIT P0, [UR57+0x30], R5 ;  /* 0x00003005ff0075a7 */ /* 0x000e640008001139 */
[----:B-1----:R-:W-:Y:S05]  /*1cd0*/  @!P0 BRA `(.L_x_30) ;  /* 0x00000048004c8947 */ /* 0x002fea0003800000 */
.L_x_29:
[----:B------:R2:W-:Y:S01]  /*1ce0*/  @!P5 SYNCS.ARRIVE.TRANS64 RZ, [UR57], R3 ;  /* 0x00000003ffffd9a7 */ /* 0x0005e20008000039 */
[----:B------:R-:W-:Y:S04]  /*1cf0*/  BSSY.RECONVERGENT B0, `(.L_x_31) ;  /* 0x0000003000007945 */ /* 0x000fe80003800200 */
[----:B------:R-:W-:Y:S05]  /*1d00*/  @P4 BRA `(.L_x_32) ;  /* 0x0000000000044947 */ /* 0x000fea0003800000 */
[----:B------:R-:W-:Y:S05]  /*1d10*/  BPT.TRAP 0x1 ;  /* 0x000000040000795c */ /* 0x000fea0000300000 */
.L_x_32:
[----:B------:R-:W-:Y:S05]  /*1d20*/  BSYNC.RECONVERGENT B0 ;  /* 0x0000000000007941 */ /* 0x000fea0003800200 */
.L_x_31:
        /* <DEDUP_REMOVED lines=61> */
.L_x_34:
[----:B-1----:R-:W-:Y:S05]  /*2100*/  BSYNC.RECONVERGENT B0 ;  /* 0x0000000000007941 */ /* 0x002fea0003800200 */
.L_x_33:
[----:B------:R-:W-:Y:S01]  /*2110*/  UIADD3 UR21, UPT, UPT, UR21, 0x1, URZ ;  /* 0x0000000115157890 */ /* 0x000fe2000fffe0ff */
[----:B------:R-:W-:-:S03]  /*2120*/  UMOV UR6, UR23 ;  /* 0x0000001700067c82 */ /* 0x000fc60008000000 */
[----:B------:R-:W-:-:S09]  /*2130*/  UISETP.NE.AND UP0, UPT, UR21, UR22, UPT ;  /* 0x000000161500728c */ /* 0x000fd2000bf05270 */
[----:B------:R-:W-:Y:S05]  /*2140*/  BRA.U UP0, `(.L_x_35) ;  /* 0xfffffff900cc7547 */ /* 0x000fea000b83ffff */
.L_x_28:
[----:B-1----:R-:W-:Y:S01]  /*2150*/  LEA R2, R14, UR13, 0x3 ;  /* 0x0000000d0e027c11 */ /* 0x002fe2000f8e18ff */
[----:B------:R-:W-:Y:S01]  /*2160*/  NOP ;  /* 0x0000000000007918 */ /* 0x000fe20000000000 */
[----:B--2---:R-:W-:Y:S02]  /*2170*/  SHF.L.U32 R3, R12, 0x1f, RZ ;  /* 0x0000001f0c037819 */ /* 0x004fe400000006ff */
[----:B------:R-:W-:Y:S02]  /*2180*/  LEA R4, R14, UR13, 0x4 ;  /* 0x0000000d0e047c11 */ /* 0x000fe4000f8e20ff */
[----:B------:R-:W1:Y:S02]  /*2190*/  SYNCS.PHASECHK.TRANS64.TRYWAIT P0, [R2+URZ+0x90], R3 ;  /* 0x00009003020075a7 */ /* 0x000e6400080011ff */
[----:B-1----:R-:W-:Y:S05]  /*21a0*/  @!P0 BRA `(.L_x_36) ;  /* 0x0000004400308947 */ /* 0x002fea0003800000 */
.L_x_106:
[----:B------:R-:W2:Y:S01]  /*21b0*/  LDS.128 R4, [R4+0x120] ;  /* 0x0001200004047984 */ /* 0x000ea20000000c00 */
[----:B---3--:R-:W-:Y:S01]  /*21c0*/  ISETP.GE.AND P0, PT, R22, 0x1, PT ;  /* 0x000000011600780c */ /* 0x008fe20003f06270 */
[----:B-1----:R-:W-:Y:S01]  /*21d0*/  VIADD R2, R2, 0xa0 ;  /* 0x000000a002027836 */ /* 0x002fe20000000000 */
[----:B------:R-:W-:Y:S01]  /*21e0*/  @!PT LDS RZ, [RZ] ;  /* 0x00000000fffff984 */ /* 0x000fe20000000800 */
[----:B------:R-:W-:Y:S01]  /*21f0*/  @!PT LDS RZ, [RZ] ;  /* 0x00000000fffff984 */ /* 0x000fe20000000800 */
[----:B------:R-:W-:Y:S01]  /*2200*/  @!PT LDS RZ, [RZ] ;  /* 0x00000000fffff984 */ /* 0x000fe20000000800 */
[----:B------:R-:W-:Y:S01]  /*2210*/  @!PT LDS RZ, [RZ] ;  /* 0x00000000fffff984 */ /* 0x000fe20000000800 */
[----:B------:R1:W-:Y:S06]  /*2220*/  MEMBAR.ALL.CTA ;  /* 0x0000000000007992 */ /* 0x0003ec0000008000 */
[----:B-1----:R-:W1:Y:S01]  /*2230*/  FENCE.VIEW.ASYNC.S ;  /* 0x00000000000073c6 */ /* 0x002e620000000000 */
[----:B------:R-:W-:-:S04]  /*2240*/  PRMT R2, RZ, 0x654, R2 ;  /* 0x00000654ff027816 */ /* 0x000fc80000000002 */
[----:B-1----:R1:W-:Y:S01]  /*2250*/  SYNCS.ARRIVE.TRANS64.RED.A1T0 RZ, [R2+URZ], RZ ;  /* 0x000000ff02ff79a7 */ /* 0x0023e200081004ff */
[----:B--2---:R-:W-:-:S13]  /*2260*/  LOP3.LUT P2, RZ, R6, 0x1, RZ, 0xc0, !PT ;  /* 0x0000000106ff7812 */ /* 0x004fda000784c0ff */
[----:B------:R-:W-:Y:S01]  /*2270*/  @P2 SHF.R.U32.HI R3, RZ, 0x10, R5 ;  /* 0x00000010ff032819 */ /* 0x000fe20000011605 */
[----:B------:R-:W-:Y:S01]  /*2280*/  VOTEU.ANY UP0, P2 ;  /* 0x0000000000ff7886 */ /* 0x000fe20001000100 */
[----:B------:R-:W-:Y:S02]  /*2290*/  @P2 MOV R13, R4 ;  /* 0x00000004000d2202 */ /* 0x000fe40000000f00 */
[----:B------:R-:W-:Y:S02]  /*22a0*/  @P2 R2UR.BROADCAST UR4, R3 ;  /* 0x00000000030422ca */ /* 0x000fe400008e0000 */
[----:B------:R-:W-:-:S11]  /*22b0*/  @P2 LOP3.LUT R11, R5, 0xffff, RZ, 0xc0, !PT ;  /* 0x0000ffff050b2812 */ /* 0x000fd600078ec0ff */
[----:B------:R-:W-:Y:S01]  /*22c0*/  @UP0 UMOV UR60, UR4 ;  /* 0x00000004003c0c82 */ /* 0x000fe20008000000 */
[----:B-1----:R-:W-:Y:S05]  /*22d0*/  @!P0 BRA `(.L_x_37) ;  /* 0x0000000000b88947 */ /* 0x002fea0003800000 */
[----:B------:R-:W4:Y:S01]  /*22e0*/  LDC.64 R4, c[0x0][0xb18] ;  /* 0x0002c600ff047b82 */ /* 0x000f220000000a00 */
[----:B------:R-:W-:-:S07]  /*22f0*/  ISETP.NE.AND P3, PT, R22, 0x1, PT ;  /* 0x000000011600780c */ /* 0x000fce0003f65270 */
[----:B------:R-:W1:Y:S08]  /*2300*/  LDC.64 R6, c[0x0][0xb10] ;  /* 0x0002c400ff067b82 */ /* 0x000e700000000a00 */
[----:B------:R-:W2:Y:S08]  /*2310*/  LDC R16, c[0x0][0xb20] ;  /* 0x0002c800ff107b82 */ /* 0x000eb00000000800 */
[----:B------:R-:W3:Y:S01]  /*2320*/  LDC R18, c[0x0][0xb0c] ;  /* 0x0002c300ff127b82 */ /* 0x000ee20000000800 */
[----:B----4-:R-:W-:Y:S01]  /*2330*/  IMAD.HI.U32 R17, R0, R5, RZ ;  /* 0x0000000500117227 */ /* 0x010fe200078e00ff */
[----:B------:R-:W-:-:S03]  /*2340*/  ISETP.NE.AND P0, PT, R4, 0x1, PT ;  /* 0x000000010400780c */ /* 0x000fc60003f05270 */
[----:B------:R-:W-:-:S03]  /*2350*/  IMAD.HI.U32 R5, R11, R5, RZ ;  /* 0x000000050b057227 */ /* 0x000fc600078e00ff */
[----:B------:R-:W4:Y:S01]  /*2360*/  LDC.64 R2, c[0x0][0xb28] ;  /* 0x0002ca00ff027b82 */ /* 0x000f220000000a00 */
[----:B-1----:R-:W-:-:S04]  /*2370*/  IMAD.HI.U32 R20, R9, R6, RZ ;  /* 0x0000000609147227 */ /* 0x002fc800078e00ff */
[----:B------:R-:W-:Y:S01]  /*2380*/  IMAD.HI.U32 R24, R13, R6, RZ ;  /* 0x000000060d187227 */ /* 0x000fe200078e00ff */
[----:B------:R-:W-:Y:S02]  /*2390*/  SHF.R.U32.HI R20, RZ, R7, R20 ;  /* 0x00000007ff147219 */ /* 0x000fe40000011614 */
[-C--:B--2---:R-:W-:Y:S02]  /*23a0*/  SHF.R.U32.HI R17, RZ, R16.reuse, R17 ;  /* 0x00000010ff117219 */ /* 0x084fe40000011611 */
[----:B------:R-:W-:Y:S02]  /*23b0*/  SHF.R.U32.HI R16, RZ, R16, R5 ;  /* 0x00000010ff107219 */ /* 0x000fe40000011605 */
[----:B------:R-:W-:Y:S02]  /*23c0*/  SEL R17, R0, R17, !P0 ;  /* 0x0000001100117207 */ /* 0x000fe40004000000 */
[----:B------:R-:W-:Y:S02]  /*23d0*/  SHF.R.U32.HI R24, RZ, R7, R24 ;  /* 0x00000007ff187219 */ /* 0x000fe40000011618 */
[----:B---3--:R-:W-:-:S02]  /*23e0*/  ISETP.NE.AND P1, PT, R18, 0x1, PT ;  /* 0x000000011200780c */ /* 0x008fc40003f25270 */
[----:B------:R-:W-:Y:S02]  /*23f0*/  SEL R5, R11, R16, !P0 ;  /* 0x000000100b057207 */ /* 0x000fe40004000000 */
[----:B------:R-:W-:Y:S02]  /*2400*/  SEL R19, R9, R20, !P1 ;  /* 0x0000001409137207 */ /* 0x000fe40004800000 */
[----:B------:R-:W-:Y:S01]  /*2410*/  SEL R7, R13, R24, !P1 ;  /* 0x000000180d077207 */ /* 0x000fe20004800000 */
[----:B----4-:R-:W-:-:S04]  /*2420*/  IMAD.HI.U32 R20, R17, R2, RZ ;  /* 0x0000000211147227 */ /* 0x010fc800078e00ff */
        /* <DEDUP_REMOVED lines=10> */
[----:B------:R-:W-:-:S04]  /*24d0*/  @!P0 IMAD.HI.U32 R16, R7, R2, RZ ;  /* 0x0000000207108227 */ /* 0x000fc800078e00ff */
[----:B------:R-:W-:Y:S01]  /*24e0*/  IMAD.MOV R2, RZ, RZ, -R6 ;  /* 0x000000ffff027224 */ /* 0x000fe200078e0a06 */
[----:B------:R-:W-:-:S03]  /*24f0*/  @!P0 SHF.R.U32.HI R16, RZ, R3, R16 ;  /* 0x00000003ff108219 */ /* 0x000fc60000011610 */
[----:B------:R-:W-:Y:S01]  /*2500*/  IMAD R2, R22, R2, R5 ;  /* 0x0000000216027224 */ /* 0x000fe200078e0205 */
        /* <DEDUP_REMOVED lines=11> */
.L_x_37:
[----:B------:R-:W1:Y:S02]  /*25c0*/  LDCU UR4, c[0x0][0xb30] ;  /* 0x00016600ff0477ac */ /* 0x000e640008000800 */
[----:B-1----:R-:W-:-:S09]  /*25d0*/  UISETP.NE.AND UP0, UPT, UR4, 0x1, UPT ;  /* 0x000000010400788c */ /* 0x002fd2000bf05270 */
[----:B------:R-:W-:Y:S05]  /*25e0*/  BRA.U UP0, `(.L_x_38) ;  /* 0x0000000100407547 */ /* 0x000fea000b800000 */
[----:B------:R-:W1:Y:S08]  /*25f0*/  LDC.64 R4, c[0x0][0xb10] ;  /* 0x0002c400ff047b82 */ /* 0x000e700000000a00 */
[----:B------:R-:W2:Y:S08]  /*2600*/  LDC.64 R2, c[0x0][0xb18] ;  /* 0x0002c600ff027b82 */ /* 0x000eb00000000a00 */
[----:B------:R-:W3:Y:S08]  /*2610*/  LDC R6, c[0x0][0xb20] ;  /* 0x0002c800ff067b82 */ /* 0x000ef00000000800 */
[----:B------:R-:W4:Y:S01]  /*2620*/  LDC R16, c[0x0][0xb0c] ;  /* 0x0002c300ff107b82 */ /* 0x000f220000000800 */
[----:B-1----:R-:W-:-:S05]  /*2630*/  IMAD.HI.U32 R4, R13, R4, RZ ;  /* 0x000000040d047227 */ /* 0x002fca00078e00ff */
[----:B------:R-:W-:Y:S01]  /*2640*/  SHF.R.U32.HI R4, RZ, R5, R4 ;  /* 0x00000005ff047219 */ /* 0x000fe20000011604 */
[----:B--2---:R-:W-:Y:S01]  /*2650*/  IMAD.HI.U32 R3, R11, R3, RZ ;  /* 0x000000030b037227 */ /* 0x004fe200078e00ff */
[----:B------:R-:W-:-:S04]  /*2660*/  ISETP.NE.AND P0, PT, R2, 0x1, PT ;  /* 0x000000010200780c */ /* 0x000fc80003f05270 */
[----:B---3--:R-:W-:-:S04]  /*2670*/  SHF.R.U32.HI R6, RZ, R6, R3 ;  /* 0x00000006ff067219 */ /* 0x008fc80000011603 */
[----:B------:R-:W-:Y:S02]  /*2680*/  SEL R3, R11, R6, !P0 ;  /* 0x000000060b037207 */ /* 0x000fe40004000000 */
[----:B----4-:R-:W-:-:S04]  /*2690*/  ISETP.NE.AND P1, PT, R16, 0x1, PT ;  /* 0x000000011000780c */ /* 0x010fc80003f25270 */
[----:B------:R-:W-:-:S05]  /*26a0*/  SEL R4, R13, R4, !P1 ;  /* 0x000000040d047207 */ /* 0x000fca0004800000 */
[----:B------:R-:W-:Y:S02]  /*26b0*/  IMAD.IADD R5, R3, 0x1, -R4 ;  /* 0x0000000103057824 */ /* 0x000fe400078e0a04 */
[----:B------:R-:W-:Y:S02]  /*26c0*/  IMAD.IADD R3, R4, 0x1, -R3 ;  /* 0x0000000104037824 */ /* 0x000fe400078e0a03 */
[----:B------:R-:W-:Y:S02]  /*26d0*/  IMAD R13, R5, R16, R13 ;  /* 0x00000010050d7224 */ /* 0x000fe400078e020d */
[----:B------:R-:W-:-:S07]  /*26e0*/  IMAD R11, R3, R2, R11 ;  /* 0x00000002030b7224 */ /* 0x000fce00078e020b */
.L_x_38:
[----:B------:R-:W-:Y:S01]  /*26f0*/  VIADD R14, R14, 0x1 ;  /* 0x000000010e0e7836 */ /* 0x000fe20000000000 */
[----:B------:R-:W-:Y:S01]  /*2700*/  PLOP3.LUT P1, PT, PT, PT, PT, 0x80, 0x8 ;  /* 0x000000000008781c */ /* 0x000fe20003f2f070 */
[----:B------:R-:W-:Y:S02]  /*2710*/  IMAD.IADD R41, R13, 0x1, R40 ;  /* 0x000000010d297824 */ /* 0x000fe400078e0228 */
[----:B------:R-:W-:Y:S01]  /*2720*/  IMAD.IADD R39, R11, 0x1, R38 ;  /* 0x000000010b277824 */ /* 0x000fe200078e0226 */
[----:B------:R-:W-:-:S04]  /*2730*/  ISETP.NE.AND P0, PT, R14, 0x2, PT ;  /* 0x000000020e00780c */ /* 0x000fc80003f05270 */
[----:B------:R-:W-:Y:S02]  /*2740*/  SEL R3, RZ, 0x1, P0 ;  /* 0x00000001ff037807 */ /* 0x000fe40000000000 */
[----:B------:R-:W-:Y:S02]  /*2750*/  SEL R14, R14, RZ, P0 ;  /* 0x000000ff0e0e7207 */ /* 0x000fe40000000000 */
[----:B------:R-:W-:Y:S01]  /*2760*/  LOP3.LUT R12, R12, R3, RZ, 0x3c, !PT ;  /* 0x000000030c0c7212 */ /* 0x000fe200078e3cff */
[----:B------:R-:W-:Y:S06]  /*2770*/  @P2 BRA `(.L_x_39) ;  /* 0xffffffec00702947 */ /* 0x000fec000383ffff */
[----:B------:R-:W-:Y:S01]  /*2780*/  UIADD3 UR13, UPT, UPT, UR13, 0x30, URZ ;  /* 0x000000300d0d7890 */ /* 0x000fe2000fffe0ff */
[----:B------:R-:W-:-:S03]  /*2790*/  SHF.L.U32 R3, R15, 0x1f, RZ ;  /* 0x0000001f0f037819 */ /* 0x000fc600000006ff */
[----:B------:R-:W-:-:S09]  /*27a0*/  ULEA UR4, UR23, UR13, 0x3 ;  /* 0x0000000d17047291 */ /* 0x000fd2000f8e18ff */
[----:B------:R-:W1:Y:S02]  /*27b0*/  SYNCS.PHASECHK.TRANS64.TRYWAIT P0, [UR4], R3 ;  /* 0x00000003ff0075a7 */ /* 0x000e640008001104 */
[----:B-1----:R-:W-:Y:S05]  /*27c0*/  @!P0 BRA `(.L_x_40) ;  /* 0x0000003c00bc8947 */ /* 0x002fea0003800000 */
.L_x_108:
[----:B------:R-:W-:-:S04]  /*27d0*/  UIADD3 UR4, UPT, UPT, UR23, 0x1, URZ ;  /* 0x0000000117047890 */ /* 0x000fc8000fffe0ff */
[----:B------:R-:W-:-:S04]  /*27e0*/  UISETP.NE.AND UP0, UPT, UR4, 0x6, UPT ;  /* 0x000000060400788c */ /* 0x000fc8000bf05270 */
[----:B------:R-:W-:Y:S02]  /*27f0*/  USEL UR6, URZ, 0x1, UP0 ;  /* 0x00000001ff067887 */ /* 0x000fe40008000000 */
[----:B------:R-:W-:-:S04]  /*2800*/  USEL UR4, UR4, URZ, UP0 ;  /* 0x000000ff04047287 */ /* 0x000fc80008000000 */
[----:B------:R-:W-:Y:S01]  /*2810*/  ULEA UR5, UR4, UR13, 0x3 ;  /* 0x0000000d04057291 */ /* 0x000fe2000f8e18ff */
[----:B------:R-:W-:-:S04]  /*2820*/  LOP3.LUT R2, R15, UR6, RZ, 0x3c, !PT ;  /* 0x000000060f027c12 */ /* 0x000fc8000f8e3cff */
[----:B-1----:R-:W-:-:S04]  /*2830*/  SHF.L.U32 R3, R2, 0x1f, RZ ;  /* 0x0000001f02037819 */ /* 0x002fc800000006ff */
[----:B------:R-:W1:Y:S02]  /*2840*/  SYNCS.PHASECHK.TRANS64.TRYWAIT P0, [UR5], R3 ;  /* 0x00000003ff0075a7 */ /* 0x000e640008001105 */
[----:B-1----:R-:W-:Y:S05]  /*2850*/  @!P0 BRA `(.L_x_41) ;  /* 0x0000003c00b08947 */ /* 0x002fea0003800000 */
.L_x_110:
        /* <DEDUP_REMOVED lines=9> */
.L_x_112:
        /* <DEDUP_REMOVED lines=9> */
.L_x_114:
        /* <DEDUP_REMOVED lines=9> */
.L_x_116:
[----:B------:R-:W-:-:S04]  /*2a10*/  UIADD3 UR4, UPT, UPT, UR4, 0x1, URZ ;  /* 0x0000000104047890 */ /* 0x000fc8000fffe0ff */
[----:B------:R-:W-:-:S04]  /*2a20*/  UISETP.NE.AND UP0, UPT, UR4, 0x6, UPT ;  /* 0x000000060400788c */ /* 0x000fc8000bf05270 */
[----:B------:R-:W-:Y:S02]  /*2a30*/  USEL UR5, URZ, 0x1, UP0 ;  /* 0x00000001ff057887 */ /* 0x000fe40008000000 */
[----:B------:R-:W-:-:S04]  /*2a40*/  USEL UR4, UR4, URZ, UP0 ;  /* 0x000000ff04047287 */ /* 0x000fc80008000000 */
[----:B------:R-:W-:Y:S01]  /*2a50*/  ULEA UR4, UR4, UR13, 0x3 ;  /* 0x0000000d04047291 */ /* 0x000fe2000f8e18ff */
[----:B-1----:R-:W-:-:S04]  /*2a60*/  LOP3.LUT R3, R2, UR5, RZ, 0x3c, !PT ;  /* 0x0000000502037c12 */ /* 0x002fc8000f8e3cff */
[----:B------:R-:W-:Y:S01]  /*2a70*/  SHF.L.U32 R3, R3, 0x1f, RZ ;  /* 0x0000001f03037819 */ /* 0x000fe200000006ff */
[----:B----4-:R-:W-:-:S07]  /*2a80*/  IMAD.U32 R0, RZ, RZ, UR4 ;  /* 0x00000004ff007e24 */ /* 0x010fce000f8e00ff */
.L_x_45:
[----:B-1----:R1:W2:Y:S02]  /*2a90*/  SYNCS.PHASECHK.TRANS64.TRYWAIT P0, [R0+URZ], R3 ;  /* 0x00000003000075a7 */ /* 0x0022a400080011ff */
[----:B--2---:R-:W-:Y:S05]  /*2aa0*/  @!P0 NANOSLEEP.SYNCS 0x989680 ;  /* 0x009896800000895d */ /* 0x004fea0003900000 */
[----:B------:R-:W2:Y:S02]  /*2ab0*/  @!P0 SYNCS.PHASECHK.TRANS64 P0, [R0+URZ], R3 ;  /* 0x00000003000085a7 */ /* 0x000ea400080010ff */
[----:B--2---:R-:W-:Y:S05]  /*2ac0*/  @P0 EXIT ;  /* 0x000000000000094d */ /* 0x004fea0003800000 */
[----:B------:R-:W-:Y:S05]  /*2ad0*/  BRA `(.L_x_45) ;  /* 0xfffffffc00ec7947 */ /* 0x000fea000383ffff */
.L_x_17:
[----:B------:R-:W-:-:S04]  /*2ae0*/  UISETP.NE.AND UP1, UPT, UR45, URZ, UPT ;  /* 0x000000ff2d00728c */ /* 0x000fc8000bf25270 */
[----:B------:R-:W-:-:S09]  /*2af0*/  UISETP.NE.OR UP1, UPT, UR10, 0x1, UP1 ;  /* 0x000000010a00788c */ /* 0x000fd20008f25670 */
[----:B------:R-:W-:Y:S05]  /*2b00*/  BRA.U UP1, `(.L_x_46) ;  /* 0x0000000501487547 */ /* 0x000fea000b800000 */
[----:B------:R-:W-:Y:S01]  /*2b10*/  ISETP.NE.AND P2, PT, R2, RZ, PT ;  /* 0x000000ff0200720c */ /* 0x000fe20003f45270 */
[----:B------:R-:W-:Y:S01]  /*2b20*/  IMAD.MOV.U32 R12, RZ, RZ, 0x1 ;  /* 0x00000001ff0c7424 */ /* 0x000fe200078e00ff */
[----:B------:R-:W-:Y:S02]  /*2b30*/  CS2R R10, SRZ ;  /* 0x00000000000a7805 */ /* 0x000fe4000001ff00 */
[----:B------:R-:W-:Y:S01]  /*2b40*/  CS2R R8, SRZ ;  /* 0x0000000000087805 */ /* 0x000fe2000001ff00 */
[----:B------:R-:W-:Y:S01]  /*2b50*/  UMOV UR6, 0x400 ;  /* 0x0000040000067882 */ /* 0x000fe20000000000 */
[----:B------:R-:W-:Y:S01]  /*2b60*/  UMOV UR5, URZ ;  /* 0x000000ff00057c82 */ /* 0x000fe20008000000 */
[----:B------:R-:W-:-:S12]  /*2b70*/  ULEA UR6, UR45, UR6, 0x18 ;  /* 0x000000062d067291 */ /* 0x000fd8000f8ec0ff */
.L_x_50:
[----:B------:R-:W-:Y:S02]  /*2b80*/  LEA R0, R8, UR6, 0x3 ;  /* 0x0000000608007c11 */ /* 0x000fe4000f8e18ff */
[----:B------:R-:W-:-:S03]  /*2b90*/  SHF.L.U32 R5, R9, 0x1f, RZ ;  /* 0x0000001f09057819 */ /* 0x000fc600000006ff */
[----:B------:R-:W-:Y:S01]  /*2ba0*/  VIADD R4, R0, 0x100 ;  /* 0x0000010000047836 */ /* 0x000fe20000000000 */
[----:B------:R-:W1:Y:S02]  /*2bb0*/  SYNCS.PHASECHK.TRANS64.TRYWAIT P0, [R0+URZ+0xf0], R5 ;  /* 0x0000f005000075a7 */ /* 0x000e6400080011ff */
[----:B-1----:R-:W-:Y:S05]  /*2bc0*/  @!P0 BRA `(.L_x_47) ;  /* 0x0000003c00348947 */ /* 0x002fea0003800000 */
.L_x_117:
[----:B------:R-:W-:Y:S01]  /*2bd0*/  ULEA UR4, UR5, UR6, 0x3 ;  /* 0x0000000605047291 */ /* 0x000fe2000f8e18ff */
[----:B------:R-:W-:Y:S02]  /*2be0*/  PRMT R4, RZ, 0x654, R4 ;  /* 0x00000654ff047816 */ /* 0x000fe40000000004 */
[----:B-1----:R-:W-:Y:S01]  /*2bf0*/  SHF.L.U32 R5, R12, 0x1f, RZ ;  /* 0x0000001f0c057819 */ /* 0x002fe200000006ff */
[----:B------:R-:W-:Y:S01]  /*2c00*/  UIADD3 UR7, UPT, UPT, UR4, 0x90, URZ ;  /* 0x0000009004077890 */ /* 0x000fe2000fffe0ff */
[----:B------:R1:W-:Y:S05]  /*2c10*/  SYNCS.ARRIVE.TRANS64.RED.A1T0 RZ, [R4+URZ], RZ ;  /* 0x000000ff04ff79a7 */ /* 0x0003ea00081004ff */
[----:B------:R-:W-:Y:S01]  /*2c20*/  IMAD.U32 R7, RZ, RZ, UR7 ;  /* 0x00000007ff077e24 */ /* 0x000fe2000f8e00ff */
[----:B------:R-:W2:Y:S04]  /*2c30*/  SYNCS.PHASECHK.TRANS64.TRYWAIT P0, [UR4+0xa0], R5 ;  /* 0x0000a005ff0075a7 */ /* 0x000ea80008001104 */
[----:B------:R-:W-:Y:S01]  /*2c40*/  PRMT R6, R2, 0x654, R7 ;  /* 0x0000065402067816 */ /* 0x000fe20000000007 */
[----:B-1----:R-:W-:Y:S01]  /*2c50*/  @!P2 IMAD.MOV.U32 R4, RZ, RZ, 0x10 ;  /* 0x00000010ff04a424 */ /* 0x002fe200078e00ff */
[----:B--2---:R-:W-:Y:S06]  /*2c60*/  @!P0 BRA `(.L_x_48) ;  /* 0x0000003c00208947 */ /* 0x004fec0003800000 */
.L_x_119:
[----:B------:R-:W-:Y:S01]  /*2c70*/  ULEA UR8, UR5, UR6, 0x4 ;  /* 0x0000000605087291 */ /* 0x000fe2000f8e20ff */
[----:B------:R-:W-:Y:S01]  /*2c80*/  SEL R3, R6, R3, !P2 ;  /* 0x0000000306037207 */ /* 0x000fe20005000000 */
[----:B------:R-:W-:Y:S01]  /*2c90*/  UIADD3 UR9, UPT, UPT, UR4, 0x90, URZ ;  /* 0x0000009004097890 */ /* 0x000fe2000fffe0ff */
[----:B-1----:R-:W-:Y:S01]  /*2ca0*/  LEA R0, R11, UR6, 0x3 ;  /* 0x000000060b007c11 */ /* 0x002fe2000f8e18ff */
[----:B------:R-:W-:Y:S01]  /*2cb0*/  UIADD3 UR8, UPT, UPT, UR8, 0x120, URZ ;  /* 0x0000012008087890 */ /* 0x000fe2000fffe0ff */
[----:B------:R-:W-:Y:S01]  /*2cc0*/  SHF.L.U32 R5, R10, 0x1f, RZ ;  /* 0x0000001f0a057819 */ /* 0x000fe200000006ff */
[----:B------:R1:W-:Y:S01]  /*2cd0*/  @!P2 SYNCS.ARRIVE.TRANS64.RED RZ, [R3+URZ], R4 ;  /* 0x0000000403ffa9a7 */ /* 0x0003e200080004ff */
[----:B------:R-:W-:Y:S01]  /*2ce0*/  UIADD3 UR4, UPT, UPT, UR5, 0x1, URZ ;  /* 0x0000000105047890 */ /* 0x000fe2000fffe0ff */
[----:B------:R-:W-:-:S03]  /*2cf0*/  VIADD R8, R8, 0x1 ;  /* 0x0000000108087836 */ /* 0x000fc60000000000 */
[----:B------:R-:W-:Y:S02]  /*2d00*/  UISETP.NE.AND UP0, UPT, UR4, 0x2, UPT ;  /* 0x000000020400788c */ /* 0x000fe4000bf05270 */
[----:B------:R-:W-:Y:S06]  /*2d10*/  UGETNEXTWORKID.BROADCAST [UR8], [UR9] ;  /* 0x00000000080073ca */ /* 0x000fec0008000100 */
[----:B------:R-:W-:Y:S01]  /*2d20*/  USEL UR7, URZ, 0x1, UP0 ;  /* 0x00000001ff077887 */ /* 0x000fe20008000000 */
[----:B------:R-:W-:Y:S01]  /*2d30*/  ISETP.NE.AND P0, PT, R8, 0x2, PT ;  /* 0x000000020800780c */ /* 0x000fe20003f05270 */
[----:B------:R-:W-:Y:S01]  /*2d40*/  USEL UR5, UR4, URZ, UP0 ;  /* 0x000000ff04057287 */ /* 0x000fe20008000000 */
[----:B------:R-:W2:Y:S03]  /*2d50*/  SYNCS.PHASECHK.TRANS64.TRYWAIT P1, [R0+URZ+0x90], R5 ;  /* 0x00009005000075a7 */ /* 0x000ea600080211ff */
[----:B------:R-:W-:Y:S01]  /*2d60*/  LOP3.LUT R12, R12, UR7, RZ, 0x3c, !PT ;  /* 0x000000070c0c7c12 */ /* 0x000fe2000f8e3cff */
[----:B-12---:R-:W-:Y:S07]  /*2d70*/  @!P1 BRA `(.L_x_49) ;  /* 0x0000003800f49947 */ /* 0x006fee0003800000 */
.L_x_120:
[C---:B------:R-:W-:Y:S01]  /*2d80*/  LEA R4, R11.reuse, UR6, 0x4 ;  /* 0x000000060b047c11 */ /* 0x040fe2000f8e20ff */
[----:B-1----:R-:W-:Y:S01]  /*2d90*/  VIADD R0, R0, 0xa0 ;  /* 0x000000a000007836 */ /* 0x002fe20000000000 */
[----:B------:R-:W-:Y:S01]  /*2da0*/  SEL R8, R8, RZ, P0 ;  /* 0x000000ff08087207 */ /* 0x000fe20000000000 */
[----:B------:R-:W-:-:S03]  /*2db0*/  VIADD R11, R11, 0x1 ;  /* 0x000000010b0b7836 */ /* 0x000fc60000000000 */
[----:B------:R-:W1:Y:S01]  /*2dc0*/  LDS.128 R4, [R4+0x120] ;  /* 0x0001200004047984 */ /* 0x000e620000000c00 */
[----:B------:R-:W-:Y:S02]  /*2dd0*/  PRMT R0, RZ, 0x654, R0 ;  /* 0x00000654ff007816 */ /* 0x000fe40000000000 */
[C---:B------:R-:W-:Y:S01]  /*2de0*/  ISETP.NE.AND P1, PT, R11.reuse, 0x2, PT ;  /* 0x000000020b00780c */ /* 0x040fe20003f25270 */
[----:B------:R-:W-:Y:S01]  /*2df0*/  @!PT LDS RZ, [RZ] ;  /* 0x00000000fffff984 */ /* 0x000fe20000000800 */
[----:B------:R-:W-:Y:S01]  /*2e00*/  @!PT LDS RZ, [RZ] ;  /* 0x00000000fffff984 */ /* 0x000fe20000000800 */
[----:B------:R-:W-:Y:S01]  /*2e10*/  @!PT LDS RZ, [RZ] ;  /* 0x00000000fffff984 */ /* 0x000fe20000000800 */
[----:B------:R-:W-:Y:S01]  /*2e20*/  @!PT LDS RZ, [RZ] ;  /* 0x00000000fffff984 */ /* 0x000fe20000000800 */
[----:B------:R2:W-:Y:S06]  /*2e30*/  MEMBAR.ALL.CTA ;  /* 0x0000000000007992 */ /* 0x0005ec0000008000 */
[----:B--2---:R-:W2:Y:S01]  /*2e40*/  FENCE.VIEW.ASYNC.S ;  /* 0x00000000000073c6 */ /* 0x004ea20000000000 */
[----:B------:R-:W-:Y:S01]  /*2e50*/  SEL R11, R11, RZ, P1 ;  /* 0x000000ff0b0b7207 */ /* 0x000fe20000800000 */
[----:B--2---:R2:W-:Y:S01]  /*2e60*/  SYNCS.ARRIVE.TRANS64.RED.A1T0 RZ, [R0+URZ], RZ ;  /* 0x000000ff00ff79a7 */ /* 0x0045e200081004ff */
[----:B-1----:R-:W-:-:S02]  /*2e70*/  LOP3.LUT P3, RZ, R6, 0x1, RZ, 0xc0, !PT ;  /* 0x0000000106ff7812 */ /* 0x002fc4000786c0ff */
[----:B------:R-:W-:-:S04]  /*2e80*/  SEL R5, RZ, 0x1, P1 ;  /* 0x00000001ff057807 */ /* 0x000fc80000800000 */
[----:B------:R-:W-:Y:S02]  /*2e90*/  LOP3.LUT R10, R10, R5, RZ, 0x3c, !PT ;  /* 0x000000050a0a7212 */ /* 0x000fe400078e3cff */
[----:B--2---:R-:W-:-:S04]  /*2ea0*/  SEL R0, RZ, 0x1, P0 ;  /* 0x00000001ff007807 */ /* 0x004fc80000000000 */
[----:B------:R-:W-:Y:S01]  /*2eb0*/  LOP3.LUT R9, R9, R0, RZ, 0x3c, !PT ;  /* 0x0000000009097212 */ /* 0x000fe200078e3cff */
[----:B------:R-:W-:Y:S06]  /*2ec0*/  @P3 BRA `(.L_x_50) ;  /* 0xfffffffc002c3947 */ /* 0x000fec000383ffff */
[----:B------:R-:W-:Y:S01]  /*2ed0*/  ULEA UR4, UR5, UR6, 0x3 ;  /* 0x0000000605047291 */ /* 0x000fe2000f8e18ff */
[----:B------:R-:W-:-:S08]  /*2ee0*/  SHF.L.U32 R3, R12, 0x1f, RZ ;  /* 0x0000001f0c037819 */ /* 0x000fd000000006ff */
[----:B------:R-:W1:Y:S02]  /*2ef0*/  SYNCS.PHASECHK.TRANS64 P0, [UR4+0xa0], R3 ;  /* 0x0000a003ff0075a7 */ /* 0x000e640008001004 */
[----:B-1----:R-:W-:Y:S05]  /*2f00*/  @P0 BRA `(.L_x_51) ;  /* 0x0000000000080947 */ /* 0x002fea0003800000 */
[----:B------:R-:W1:Y:S02]  /*2f10*/  SYNCS.PHASECHK.TRANS64.TRYWAIT P0, [UR4+0xa0], R3 ;  /* 0x0000a003ff0075a7 */ /* 0x000e640008001104 */
[----:B-1----:R-:W-:Y:S05]  /*2f20*/  @!P0 BRA `(.L_x_52) ;  /* 0x00000038009c8947 */ /* 0x002fea0003800000 */
.L_x_51:
[----:B------:R-:W-:-:S04]  /*2f30*/  UIADD3 UR7, UPT, UPT, UR5, 0x1, URZ ;  /* 0x0000000105077890 */ /* 0x000fc8000fffe0ff */
[----:B------:R-:W-:-:S04]  /*2f40*/  UISETP.NE.AND UP0, UPT, UR7, 0x2, UPT ;  /* 0x000000020700788c */ /* 0x000fc8000bf05270 */
[----:B------:R-:W-:Y:S02]  /*2f50*/  USEL UR8, URZ, 0x1, UP0 ;  /* 0x00000001ff087887 */ /* 0x000fe40008000000 */
[----:B------:R-:W-:-:S04]  /*2f60*/  USEL UR7, UR7, URZ, UP0 ;  /* 0x000000ff07077287 */ /* 0x000fc80008000000 */
[----:B------:R-:W-:Y:S01]  /*2f70*/  ULEA UR7, UR7, UR6, 0x3 ;  /* 0x0000000607077291 */ /* 0x000fe2000f8e18ff */
[----:B-1----:R-:W-:-:S04]  /*2f80*/  LOP3.LUT R3, R12, UR8, RZ, 0x3c, !PT ;  /* 0x000000080c037c12 */ /* 0x002fc8000f8e3cff */
[----:B------:R-:W-:-:S04]  /*2f90*/  SHF.L.U32 R0, R3, 0x1f, RZ ;  /* 0x0000001f03007819 */ /* 0x000fc800000006ff */
[----:B------:R-:W1:Y:S02]  /*2fa0*/  SYNCS.PHASECHK.TRANS64 P0, [UR7+0xa0], R0 ;  /* 0x0000a000ff0075a7 */ /* 0x000e640008001007 */
[----:B-1----:R-:W-:Y:S05]  /*2fb0*/  @P0 EXIT ;  /* 0x000000000000094d */ /* 0x002fea0003800000 */
[----:B------:R-:W-:Y:S02]  /*2fc0*/  SHF.L.U32 R3, R3, 0x1f, RZ ;  /* 0x0000001f03037819 */ /* 0x000fe400000006ff */
[----:B------:R-:W-:-:S07]  /*2fd0*/  MOV R0, UR7 ;  /* 0x0000000700007c02 */ /* 0x000fce0008000f00 */
.L_x_53:
[----:B-1----:R1:W2:Y:S02]  /*2fe0*/  SYNCS.PHASECHK.TRANS64.TRYWAIT P0, [R0+URZ+0xa0], R3 ;  /* 0x0000a003000075a7 */ /* 0x0022a400080011ff */
[----:B--2---:R-:W-:Y:S05]  /*2ff0*/  @!P0 NANOSLEEP.SYNCS 0x989680 ;  /* 0x009896800000895d */ /* 0x004fea0003900000 */
[----:B------:R-:W2:Y:S02]  /*3000*/  @!P0 SYNCS.PHASECHK.TRANS64 P0, [R0+URZ+0xa0], R3 ;  /* 0x0000a003000085a7 */ /* 0x000ea400080010ff */
[----:B--2---:R-:W-:Y:S05]  /*3010*/  @P0 EXIT ;  /* 0x000000000000094d */ /* 0x004fea0003800000 */
[----:B------:R-:W-:Y:S05]  /*3020*/  BRA `(.L_x_53) ;  /* 0xfffffffc00ec7947 */ /* 0x000fea000383ffff */
.L_x_46:
[----:B------:R-:W-:-:S09]  /*3030*/  UISETP.NE.AND UP1, UPT, UR10, URZ, UPT ;  /* 0x000000ff0a00728c */ /* 0x000fd2000bf25270 */
[----:B------:R-:W-:Y:S05]  /*3040*/  BRA.U UP1, `(.L_x_54) ;  /* 0x0000001101f47547 */ /* 0x000fea000b800000 */
[----:B------:R-:W-:Y:S01]  /*3050*/  UMOV UR4, 0x40 ;  /* 0x0000004000047882 */ /* 0x000fe20000000000 */
[----:B------:R-:W-:Y:S01]  /*3060*/  NOP ;  /* 0x0000000000007918 */ /* 0x000fe20000000000 */
[----:B------:R-:W-:Y:S01]  /*3070*/  ULEA UR5, UR45, UR4, 0x18 ;  /* 0x000000042d057291 */ /* 0x000fe2000f8ec0ff */
[----:B------:R-:W-:Y:S02]  /*3080*/  UMOV UR6, 0x400 ;  /* 0x0000040000067882 */ /* 0x000fe40000000000 */
[----:B------:R-:W-:-:S06]  /*3090*/  ULEA UR6, UR45, UR6, 0x18 ;  /* 0x000000062d067291 */ /* 0x000fcc000f8ec0ff */
[----:B------:R-:W1:Y:S02]  /*30a0*/  LDS.U8 R0, [UR5+0x1c] ;  /* 0x00001c05ff007984 */ /* 0x000e640008000000 */
[----:B-1----:R-:W-:-:S13]  /*30b0*/  ISETP.NE.AND P0, PT, R0, RZ, PT ;  /* 0x000000ff0000720c */ /* 0x002fda0003f05270 */
[----:B------:R-:W-:Y:S05]  /*30c0*/  @P0 BRA `(.L_x_55) ;  /* 0x0000000000580947 */ /* 0x000fea0003800000 */
[----:B------:R-:W-:-:S13]  /*30d0*/  ELECT P0, URZ, PT ;  /* 0x0000000000ff782f */ /* 0x000fda0003800000 */
[----:B------:R-:W-:Y:S05]  /*30e0*/  @!P0 BRA `(.L_x_56) ;  /* 0x0000000000608947 */ /* 0x000fea0003800000 */
[----:B------:R-:W-:Y:S01]  /*30f0*/  UMOV UR4, 0x10 ;  /* 0x0000001000047882 */ /* 0x000fe20000000000 */
[----:B------:R-:W-:Y:S01]  /*3100*/  HFMA2 R0, -RZ, RZ, 0, 5.9604644775390625e-08 ;  /* 0x00000001ff007431 */ /* 0x000fe200000001ff */
[----:B------:R-:W-:-:S03]  /*3110*/  MOV R2, 0xffff ;  /* 0x0000ffff00027802 */ /* 0x000fc60000000f00 */
[----:B------:R-:W-:Y:S04]  /*3120*/  DEPBAR.LE SB1, 0x36 ;  /* 0x00009d800000791a */ /* 0x000fe80000000000 */
[----:B------:R-:W1:Y:S02]  /*3130*/  UTCATOMSWS.FIND_AND_SET.ALIGN UP0, UR4, UR4 ;  /* 0x00000004000475e3 */ /* 0x000e640008000800 */
[----:B-1----:R-:W-:Y:S01]  /*3140*/  MOV R3, UR4 ;  /* 0x0000000400037c02 */ /* 0x002fe20008000f00 */
[----:B------:R-:W-:Y:S06]  /*3150*/  BRA.U UP0, `(.L_x_57) ;  /* 0x0000000100187547 */ /* 0x000fec000b800000 */
.L_x_58:
[----:B------:R-:W-:Y:S05]  /*3160*/  NANOSLEEP 0x64 ;  /* 0x000000640000795d */ /* 0x000fea0003800000 */
[----:B------:R-:W-:-:S05]  /*3170*/  UMOV UR4, 0x10 ;  /* 0x0000001000047882 */ /* 0x000fca0000000000 */
[----:B------:R-:W-:Y:S04]  /*3180*/  DEPBAR.LE SB1, 0x36 ;  /* 0x00009d800000791a */ /* 0x000fe80000000000 */
[----:B------:R-:W1:Y:S02]  /*3190*/  UTCATOMSWS.FIND_AND_SET.ALIGN UP0, UR4, UR4 ;  /* 0x00000004000475e3 */ /* 0x000e640008000800 */
[----:B-1----:R-:W-:Y:S01]  /*31a0*/  MOV R3, UR4 ;  /* 0x0000000400037c02 */ /* 0x002fe20008000f00 */
[----:B------:R-:W-:Y:S05]  /*31b0*/  BRA.U !UP0, `(.L_x_58) ;  /* 0xfffffffd08e87547 */ /* 0x000fea000b83ffff */
.L_x_57:
[-C--:B------:R-:W-:Y:S02]  /*31c0*/  SHF.L.U32 R2, R2, R3.reuse, RZ ;  /* 0x0000000302027219 */ /* 0x080fe400000006ff */
[----:B------:R-:W-:Y:S01]  /*31d0*/  SHF.L.U32 R0, R0, R3, RZ ;  /* 0x0000000300007219 */ /* 0x000fe200000006ff */
[----:B------:R-:W-:Y:S02]  /*31e0*/  IMAD.SHL.U32 R3, R3, 0x20, RZ ;  /* 0x0000002003037824 */ /* 0x000fe400078e00ff */
[----:B------:R1:W-:Y:S04]  /*31f0*/  ATOMS.OR RZ, [UR5+0x14], R2 ;  /* 0x00001402ffff798c */ /* 0x0003e8000b000005 */
[----:B------:R1:W-:Y:S04]  /*3200*/  ATOMS.OR RZ, [UR5+0x18], R0 ;  /* 0x00001800ffff798c */ /* 0x0003e8000b000005 */
[----:B------:R1:W-:Y:S01]  /*3210*/  STS [UR6+0x140], R3 ;  /* 0x00014003ff007988 */ /* 0x0003e20008000806 */
[----:B------:R-:W-:Y:S05]  /*3220*/  BRA `(.L_x_56) ;  /* 0x0000000000107947 */ /* 0x000fea0003800000 */
.L_x_55:
[----:B------:R-:W-:Y:S02]  /*3230*/  MOV R0, 0xffffffff ;  /* 0xffffffff00007802 */ /* 0x000fe40000000f00 */
[----:B------:R-:W-:-:S03]  /*3240*/  MOV R2, 0x3270 ;  /* 0x0000327000027802 */ /* 0x000fc60000000f00 */
[----:B------:R1:W-:Y:S04]  /*3250*/  STS [UR6+0x140], R0 ;  /* 0x00014000ff007988 */ /* 0x0003e80008000806 */
[----:B-1-3-5:R-:W-:Y:S05]  /*3260*/  CALL.REL.NOINC `($__internal_1_$__cuda_sm10x_tcgen05_guardrail_trap_phase_invalid_during_alloc) ;  /* 0x0000003c00347944 */ /* 0x02afea0003c00000 */
.L_x_56:
[----:B------:R-:W-:Y:S05]  /*3270*/  WARPSYNC.ALL ;  /* 0x0000000000007948 */ /* 0x000fea0003800000 */
[----:B------:R-:W2:Y:S01]  /*3280*/  S2UR UR4, SR_CgaCtaId ;  /* 0x00000000000479c3 */ /* 0x000ea20000008800 */
[----:B------:R-:W-:Y:S01]  /*3290*/  UMOV UR71, 0x400 ;  /* 0x0000040000477882 */ /* 0x000fe20000000000 */
[----:B------:R-:W-:-:S06]  /*32a0*/  NOP ;  /* 0x0000000000007918 */ /* 0x000fcc0000000000 */
[----:B------:R-:W-:Y:S06]  /*32b0*/  BAR.ARV 0x6, 0xa0 ;  /* 0x0182800000007b1d */ /* 0x000fec0000002000 */
[----:B------:R-:W4:Y:S01]  /*32c0*/  LDCU UR5, c[0x0][0x38c] ;  /* 0x00007180ff0577ac */ /* 0x000f220008000800 */
[----:B------:R-:W-:Y:S01]  /*32d0*/  IMAD.MOV.U32 R11, RZ, RZ, 0x1 ;  /* 0x00000001ff0b7424 */ /* 0x000fe200078e00ff */
[----:B------:R-:W-:Y:S01]  /*32e0*/  CS2R R8, SRZ ;  /* 0x0000000000087805 */ /* 0x000fe2000001ff00 */
[----:B------:R-:W-:Y:S01]  /*32f0*/  IMAD.MOV.U32 R10, RZ, RZ, RZ ;  /* 0x000000ffff0a7224 */ /* 0x000fe200078e00ff */
[----:B------:R-:W3:Y:S01]  /*3300*/  LDCU UR7, c[0x0][0x38c] ;  /* 0x00007180ff0777ac */ /* 0x000ee20008000800 */
[----:B------:R-:W-:Y:S01]  /*3310*/  UMOV UR74, URZ ;  /* 0x000000ff004a7c82 */ /* 0x000fe20008000000 */
[----:B------:R-:W-:Y:S01]  /*3320*/  UMOV UR9, URZ ;  /* 0x000000ff00097c82 */ /* 0x000fe20008000000 */
[----:B--2---:R-:W-:Y:S01]  /*3330*/  ULEA UR71, UR4, UR71, 0x18 ;  /* 0x0000004704477291 */ /* 0x004fe2000f8ec0ff */
[----:B------:R-:W-:Y:S01]  /*3340*/  UMOV UR76, 0x0 ;  /* 0x00000000004c7882 */ /* 0x000fe20000000000 */
[----:B------:R-:W-:-:S02]  /*3350*/  UMOV UR77, 0x4020010 ;  /* 0x04020010004d7882 */ /* 0x000fc40000000000 */
[----:B------:R-:W-:Y:S02]  /*3360*/  UIADD3 UR6, UPT, UPT, UR71, 0x30a00, URZ ;  /* 0x00030a0047067890 */ /* 0x000fe4000fffe0ff */
[----:B----4-:R-:W-:-:S03]  /*3370*/  UIADD3 UR5, UPT, UPT, UR5, 0xff, URZ ;  /* 0x000000ff05057890 */ /* 0x010fc6000fffe0ff */
[----:B-1----:R-:W1:Y:S01]  /*3380*/  LDS R0, [UR71+0x140] ;  /* 0x00014047ff007984 */ /* 0x002e620008000800 */
[----:B------:R-:W-:Y:S02]  /*3390*/  USHF.R.S32.HI UR4, URZ, 0x1f, UR5 ;  /* 0x0000001fff047899 */ /* 0x000fe40008011405 */
[----:B---3--:R-:W-:Y:S02]  /*33a0*/  UISETP.GE.AND UP3, UPT, UR7, 0x1, UPT ;  /* 0x000000010700788c */ /* 0x008fe4000bf66270 */
[----:B------:R-:W-:Y:S02]  /*33b0*/  ULEA.HI UR4, UR4, UR5, URZ, 0x8 ;  /* 0x0000000504047291 */ /* 0x000fe4000f8f40ff */
[----:B------:R-:W-:Y:S02]  /*33c0*/  UIADD3 UR5, UPT, UPT, UR71, 0xa00, URZ ;  /* 0x00000a0047057890 */ /* 0x000fe4000fffe0ff */
[----:B------:R-:W-:Y:S02]  /*33d0*/  USHF.R.S32.HI UR8, URZ, 0x8, UR4 ;  /* 0x00000008ff087899 */ /* 0x000fe40008011404 */
[----:B------:R-:W-:-:S02]  /*33e0*/  USHF.R.U32.HI UR4, URZ, 0x4, UR6 ;  /* 0x00000004ff047899 */ /* 0x000fc40008011606 */
[----:B------:R-:W-:Y:S02]  /*33f0*/  UISETP.LT.AND UP0, UPT, UR8, 0x1, UPT ;  /* 0x000000010800788c */ /* 0x000fe4000bf01270 */
[----:B------:R-:W-:Y:S01]  /*3400*/  IMAD.U32 R12, RZ, RZ, UR8 ;  /* 0x00000008ff0c7e24 */ /* 0x000fe2000f8e00ff */
[----:B------:R-:W-:Y:S02]  /*3410*/  ULOP3.LUT UR4, UR4, 0x3fff, URZ, 0xc0, !UPT ;  /* 0x00003fff04047892 */ /* 0x000fe4000f8ec0ff */
[----:B------:R-:W-:Y:S02]  /*3420*/  USEL UR6, UR8, 0x1, !UP0 ;  /* 0x0000000108067887 */ /* 0x000fe4000c000000 */
[----:B------:R-:W-:Y:S02]  /*3430*/  ULOP3.LUT UR73, UR4, 0x10000, URZ, 0xfc, !UPT ;  /* 0x0001000004497892 */ /* 0x000fe4000f8efcff */
[----:B------:R-:W-:Y:S02]  /*3440*/  UIADD3 UR4, UPT, UPT, -UR6, URZ, URZ ;  /* 0x000000ff06047290 */ /* 0x000fe4000fffe1ff */
[----:B------:R-:W-:-:S04]  /*3450*/  USHF.R.U32.HI UR5, URZ, 0x4, UR5 ;  /* 0x00000004ff057899 */ /* 0x000fc80008011605 */
[----:B------:R-:W-:Y:S01]  /*3460*/  ULOP3.LUT UR5, UR5, 0x3fff, URZ, 0xc0, !UPT ;  /* 0x00003fff05057892 */ /* 0x000fe2000f8ec0ff */
[----:B------:R-:W-:-:S03]  /*3470*/  MOV R13, UR4 ;  /* 0x00000004000d7c02 */ /* 0x000fc60008000f00 */
[----:B------:R-:W-:Y:S01]  /*3480*/  ULOP3.LUT UR72, UR5, 0x10000, URZ, 0xfc, !UPT ;  /* 0x0001000005487892 */ /* 0x000fe2000f8efcff */
[----:B-1----:R-:W-:-:S13]  /*3490*/  R2UR UR8, R0 ;  /* 0x00000000000872ca */ /* 0x002fda00000e0000 */
[----:B------:R-:W-:-:S07]  /*34a0*/  MOV R14, UR8 ;  /* 0x00000008000e7c02 */ /* 0x000fce0008000f00 */
.L_x_65:
[----:B------:R-:W-:Y:S02]  /*34b0*/  LEA R0, R10, UR71, 0x3 ;  /* 0x000000470a007c11 */ /* 0x000fe4000f8e18ff */
[----:B------:R-:W-:Y:S02]  /*34c0*/  SHF.L.U32 R5, R9, 0x1f, RZ ;  /* 0x0000001f09057819 */ /* 0x000fe400000006ff */
[----:B------:R-:W-:Y:S01]  /*34d0*/  PLOP3.LUT P0, PT, PT, PT, UP3, 0x80, 0x8 ;  /* 0x000000000008781c */ /* 0x000fe20003f0f038 */
[----:B------:R-:W-:Y:S01]  /*34e0*/  VIADD R3, R0, 0xa0 ;  /* 0x000000a000037836 */ /* 0x000fe20000000000 */
[----:B-1----:R-:W1:Y:S02]  /*34f0*/  SYNCS.PHASECHK.TRANS64.TRYWAIT P1, [R0+URZ+0x90], R5 ;  /* 0x00009005000075a7 */ /* 0x002e6400080211ff */
[----:B-1----:R-:W-:Y:S09]  /*3500*/  @!P1 BRA `(.L_x_59) ;  /* 0x00000034003c9947 */ /* 0x002ff20003800000 */
.L_x_122:
[----:B------:R-:W-:Y:S01]  /*3510*/  LEA R4, R10, UR71, 0x4 ;  /* 0x000000470a047c11 */ /* 0x000fe2000f8e20ff */
[----:B------:R-:W-:Y:S01]  /*3520*/  @UP3 ULEA UR4, UR9, UR71, 0x3 ;  /* 0x0000004709043291 */ /* 0x000fe2000f8e18ff */
[----:B------:R-:W-:Y:S01]  /*3530*/  PLOP3.LUT P2, PT, PT, PT, PT, 0x80, 0x8 ;  /* 0x000000000008781c */ /* 0x000fe20003f4f070 */
[----:B------:R-:W-:Y:S01]  /*3540*/  ULEA UR75, UR74, UR71, 0x3 ;  /* 0x000000474a4b7291 */ /* 0x000fe2000f8e18ff */
[----:B------:R-:W-:Y:S02]  /*3550*/  PRMT R3, RZ, 0x654, R3 ;  /* 0x00000654ff037816 */ /* 0x000fe40000000003 */
[----:B-1----:R-:W1:Y:S01]  /*3560*/  LDS.128 R4, [R4+0x120] ;  /* 0x0001200004047984 */ /* 0x002e620000000c00 */
[----:B------:R-:W-:Y:S02]  /*3570*/  @P0 SHF.L.U32 R2, R8, 0x1f, RZ ;  /* 0x0000001f08020819 */ /* 0x000fe400000006ff */
[----:B------:R-:W-:Y:S01]  /*3580*/  SHF.L.U32 R0, R11, 0x1f, RZ ;  /* 0x0000001f0b007819 */ /* 0x000fe200000006ff */
[----:B------:R-:W-:Y:S01]  /*3590*/  @!PT LDS RZ, [RZ] ;  /* 0x00000000fffff984 */ /* 0x000fe20000000800 */
[----:B------:R-:W-:Y:S01]  /*35a0*/  @!PT LDS RZ, [RZ] ;  /* 0x00000000fffff984 */ /* 0x000fe20000000800 */
[----:B------:R-:W-:Y:S01]  /*35b0*/  @!PT LDS RZ, [RZ] ;  /* 0x00000000fffff984 */ /* 0x000fe20000000800 */
[----:B------:R-:W-:Y:S01]  /*35c0*/  @!PT LDS RZ, [RZ] ;  /* 0x00000000fffff984 */ /* 0x000fe20000000800 */
[----:B------:R2:W-:Y:S06]  /*35d0*/  MEMBAR.ALL.CTA ;  /* 0x0000000000007992 */ /* 0x0005ec0000008000 */
[----:B--2---:R-:W2:Y:S01]  /*35e0*/  FENCE.VIEW.ASYNC.S ;  /* 0x00000000000073c6 */ /* 0x004ea20000000000 */
[----:B------:R-:W-:Y:S01]  /*35f0*/  R2UR UR6, R14 ;  /* 0x000000000e0672ca */ /* 0x000fe200000e0000 */
[----:B--2---:R2:W-:Y:S01]  /*3600*/  SYNCS.ARRIVE.TRANS64.RED.A1T0 RZ, [R3+URZ], RZ ;  /* 0x000000ff03ff79a7 */ /* 0x0045e200081004ff */
[----:B------:R2:W3:Y:S01]  /*3610*/  @P0 SYNCS.PHASECHK.TRANS64.TRYWAIT P2, [UR4], R2 ;  /* 0x00000002ff0005a7 */ /* 0x0004e20008041104 */
[----:B------:R-:W-:Y:S01]  /*3620*/  ULEA.HI UR4, UR74, UR74, URZ, 0x1 ;  /* 0x0000004a4a047291 */ /* 0x000fe2000f8f08ff */
[----:B-1----:R-:W-:-:S03]  /*3630*/  LOP3.LUT P1, RZ, R6, 0x1, RZ, 0xc0, !PT ;  /* 0x0000000106ff7812 */ /* 0x002fc6000782c0ff */
[----:B------:R-:W-:Y:S02]  /*3640*/  USHF.L.U32 UR5, UR4, 0x2, URZ ;  /* 0x0000000204057899 */ /* 0x000fe400080006ff */
[----:B------:R-:W-:Y:S02]  /*3650*/  ULOP3.LUT UR8, UR4, 0xffe, URZ, 0xc0, !UPT ;  /* 0x00000ffe04087892 */ /* 0x000fe4000f8ec0ff */
[----:B------:R-:W-:Y:S02]  /*3660*/  ULOP3.LUT UR4, UR5, 0xfffffff8, URZ, 0xc0, !UPT ;  /* 0xfffffff805047892 */ /* 0x000fe4000f8ec0ff */
[----:B------:R-:W-:Y:S02]  /*3670*/  UIADD3 UR8, UPT, UPT, -UR8, UR74, URZ ;  /* 0x0000004a08087290 */ /* 0x000fe4000fffe1ff */
[----:B------:R-:W-:Y:S01]  /*3680*/  UIADD3 UR4, UPT, UPT, UR6, UR4, URZ ;  /* 0x0000000406047290 */ /* 0x000fe2000fffe0ff */
[----:B------:R-:W1:Y:S03]  /*3690*/  SYNCS.PHASECHK.TRANS64.TRYWAIT P0, [UR75+0xd0], R0 ;  /* 0x0000d000ff0075a7 */ /* 0x000e66000800114b */
[----:B------:R-:W-:Y:S01]  /*36a0*/  ULEA UR8, UR8, UR4, 0x14 ;  /* 0x0000000408087291 */ /* 0x000fe2000f8ea0ff */
[----:B-123--:R-:W-:Y:S11]  /*36b0*/  @!P0 BRA `(.L_x_60) ;  /* 0x0000003000e48947 */ /* 0x00eff60003800000 */
.L_x_124:
[----:B------:R-:W-:Y:S01]  /*36c0*/  IADD3 R10, PT, PT, R10, 0x1, RZ ;  /* 0x000000010a0a7810 */ /* 0x000fe20007ffe0ff */
[----:B------:R-:W-:Y:S06]  /*36d0*/  BRA.U !UP3, `(.L_x_61) ;  /* 0x000000050bec7547 */ /* 0x000fec000b800000 */
[----:B------:R-:W-:Y:S01]  /*36e0*/  R2UR UR69, R13 ;  /* 0x000000000d4572ca */ /* 0x000fe200000e0000 */
[----:B------:R-:W-:Y:S01]  /*36f0*/  UPLOP3.LUT UP4, UPT, UPT, UPT, UPT, 0x40, 0x4 ;  /* 0x000000000004789c */ /* 0x000fe20003f8e870 */
[----:B------:R-:W-:Y:S01]  /*3700*/  R2UR UR68, R12 ;  /* 0x000000000c4472ca */ /* 0x000fe200000e0000 */
[----:B------:R-:W-:-:S14]  /*3710*/  UMOV UR7, UR9 ;  /* 0x0000000900077c82 */ /* 0x000fdc0008000000 */
.L_x_64:
[----:B------:R-:W-:Y:S02]  /*3720*/  UIADD3 UR69, UPT, UPT, UR69, 0x1, URZ ;  /* 0x0000000145457890 */ /* 0x000fe4000fffe0ff */
[----:B--2---:R-:W-:Y:S02]  /*3730*/  ULEA UR5, UR7, UR71, 0x3 ;  /* 0x0000004707057291 */ /* 0x004fe4000f8e18ff */
[----:B------:R-:W-:Y:S01]  /*3740*/  UISETP.NE.AND UP0, UPT, UR69, URZ, UPT ;  /* 0x000000ff4500728c */ /* 0x000fe2000bf05270 */
[----:B------:R-:W-:Y:S10]  /*3750*/  @P2 BRA `(.L_x_62) ;  /* 0x00000000000c2947 */ /* 0x000ff40003800000 */
[----:B-1----:R-:W-:Y:S04]  /*3760*/  SHF.L.U32 R3, R8, 0x1f, RZ ;  /* 0x0000001f08037819 */ /* 0x002fe800000006ff */
[----:B------:R-:W1:Y:S02]  /*3770*/  SYNCS.PHASECHK.TRANS64.TRYWAIT P0, [UR5], R3 ;  /* 0x00000003ff0075a7 */ /* 0x000e640008001105 */
[----:B-1----:R-:W-:Y:S05]  /*3780*/  @!P0 BRA `(.L_x_63) ;  /* 0x0000003000c88947 */ /* 0x002fea0003800000 */
.L_x_62:
[----:B------:R-:W-:Y:S01]  /*3790*/  UISETP.NE.AND UP1, UPT, UR68, 0x1, UPT ;  /* 0x000000014400788c */ /* 0x000fe2000bf25270 */
[----:B------:R-:W-:Y:S01]  /*37a0*/  PLOP3.LUT P2, PT, PT, PT, PT, 0x80, 0x8 ;  /* 0x000000000008781c */ /* 0x000fe20003f4f070 */
[----:B------:R-:W-:Y:S01]  /*37b0*/  UIADD3 UR9, UPT, UPT, UR7, 0x1, URZ ;  /* 0x0000000107097890 */ /* 0x000fe2000fffe0ff */
[----:B-1----:R-:W-:Y:S01]  /*37c0*/  MOV.SPILL R3, UR75 ;  /* 0x0000004b00037c02 */ /* 0x002fe20009000f00 */
[----:B------:R-:W-:Y:S01]  /*37d0*/  UIADD3 UR70, UPT, UPT, UR5, 0x30, URZ ;  /* 0x0000003005467890 */ /* 0x000fe2000fffe0ff */
[----:B------:R-:W-:Y:S01]  /*37e0*/  MOV.SPILL R2, UR74 ;  /* 0x0000004a00027c02 */ /* 0x000fe20009000f00 */
[----:B------:R-:W-:Y:S01]  /*37f0*/  UISETP.NE.AND UP2, UPT, UR9, 0x6, UPT ;  /* 0x000000060900788c */ /* 0x000fe2000bf45270 */
[----:B------:R-:W-:Y:S01]  /*3800*/  PLOP3.LUT P0, PT, PT, PT, UP1, 0x80, 0x8 ;  /* 0x000000000008781c */ /* 0x000fe20003f0f018 */
[----:B------:R-:W-:Y:S02]  /*3810*/  ULEA UR6, UR7, UR73, 0x8 ;  /* 0x0000004907067291 */ /* 0x000fe4000f8e40ff */
[----:B------:R-:W-:Y:S02]  /*3820*/  USEL UR5, URZ, 0x1, UP2 ;  /* 0x00000001ff057887 */ /* 0x000fe40009000000 */
[----:B------:R-:W-:Y:S02]  /*3830*/  USEL UR9, UR9, URZ, UP2 ;  /* 0x000000ff09097287 */ /* 0x000fe40009000000 */
[----:B------:R-:W-:Y:S02]  /*3840*/  ULEA UR4, UR7, UR72, 0xb ;  /* 0x0000004807047291 */ /* 0x000fe4000f8e58ff */
[----:B------:R-:W-:Y:S01]  /*3850*/  @UP1 ULEA UR7, UR9, UR71, 0x3 ;  /* 0x0000004709071291 */ /* 0x000fe2000f8e18ff */
[----:B------:R-:W-:Y:S01]  /*3860*/  LOP3.LUT R8, R8, UR5, RZ, 0x3c, !PT ;  /* 0x0000000508087c12 */ /* 0x000fe2000f8e3cff */
[----:B------:R-:W-:Y:S02]  /*3870*/  UIADD3 UR20, UPT, UPT, UR6, 0x2, URZ ;  /* 0x0000000206147890 */ /* 0x000fe4000fffe0ff */
[----:B------:R-:W-:Y:S01]  /*3880*/  UIADD3 UR18, UPT, UPT, UR4, 0x2, URZ ;  /* 0x0000000204127890 */ /* 0x000fe2000fffe0ff */
[----:B------:R-:W-:Y:S01]  /*3890*/  @P0 SHF.L.U32 R0, R8, 0x1f, RZ ;  /* 0x0000001f08000819 */ /* 0x000fe200000006ff */
[----:B------:R-:W-:Y:S02]  /*38a0*/  UIADD3 UR14, UPT, UPT, UR6, 0x4, URZ ;  /* 0x00000004060e7890 */ /* 0x000fe4000fffe0ff */
[----:B------:R-:W-:Y:S01]  /*38b0*/  UIADD3 UR12, UPT, UPT, UR4, 0x4, URZ ;  /* 0x00000004040c7890 */ /* 0x000fe2000fffe0ff */
[----:B------:R2:W3:Y:S01]  /*38c0*/  @P0 SYNCS.PHASECHK.TRANS64.TRYWAIT P2, [UR7], R0 ;  /* 0x00000000ff0005a7 */ /* 0x0004e20008041107 */
[----:B------:R-:W-:Y:S02]  /*38d0*/  UIADD3 UR66, UPT, UPT, UR6, 0x6, URZ ;  /* 0x0000000606427890 */ /* 0x000fe4000fffe0ff */
        /* <DEDUP_REMOVED lines=24> */
[----:B------:R-:W-:Y:S01]  /*3a60*/  UIADD3 UR68, UPT, UPT, UR68, -0x1, URZ ;  /* 0xffffffff44447890 */ /* 0x000fe2000fffe0ff */
[----:B------:R-:W-:Y:S01]  /*3a70*/  UMOV UR7, 0x40004000 ;  /* 0x4000400000077882 */ /* 0x000fe20000000000 */
[----:B------:R-:W-:Y:S01]  /*3a80*/  UMOV UR74, 0x0 ;  /* 0x00000000004a7882 */ /* 0x000fe20000000000 */
[----:B------:R-:W-:Y:S01]  /*3a90*/  UMOV UR75, 0x4020010 ;  /* 0x04020010004b7882 */ /* 0x000fe20000000000 */
[----:B------:R-:W-:Y:S01]  /*3aa0*/  UMOV UR5, 0x40004040 ;  /* 0x4000404000057882 */ /* 0x000fe20000000000 */
[----:B------:R-:W-:Y:S01]  /*3ab0*/  UMOV UR21, 0x40004000 ;  /* 0x4000400000157882 */ /* 0x000fe20000000000 */
[----:B------:R1:W-:Y:S01]  /*3ac0*/  UTCHMMA gdesc[UR4], gdesc[UR6], tmem[UR8], tmem[UR74], idesc[UR75], UP4 ;  /* 0x00ff4a06040075ea */ /* 0x0003e2000a000008 */
[----:B------:R-:W-:Y:S01]  /*3ad0*/  UPLOP3.LUT UP4, UPT, UPT, UPT, UPT, 0x80, 0x8 ;  /* 0x000000000008789c */ /* 0x000fe20003f8f070 */
[----:B------:R-:W-:Y:S01]  /*3ae0*/  UMOV UR19, 0x40004040 ;  /* 0x4000404000137882 */ /* 0x000fe20000000000 */
[----:B------:R-:W-:Y:S01]  /*3af0*/  UMOV UR15, 0x40004000 ;  /* 0x40004000000f7882 */ /* 0x000fe20000000000 */
[----:B------:R4:W-:Y:S01]  /*3b00*/  UTCHMMA gdesc[UR18], gdesc[UR20], tmem[UR8], tmem[UR74], idesc[UR75], UPT ;  /* 0x00ff4a14120075ea */ /* 0x0009e2000b800008 */
[----:B------:R-:W-:Y:S01]  /*3b10*/  UMOV UR13, 0x40004040 ;  /* 0x40004040000d7882 */ /* 0x000fe20000000000 */
        /* <DEDUP_REMOVED lines=18> */
[----:B-1----:R-:W-:Y:S01]  /*3c40*/  UIADD3 UR4, UPT, UPT, UR4, 0x606, URZ ;  /* 0x0000060604047890 */ /* 0x002fe2000fffe0ff */
[----:B------:R-:W-:Y:S01]  /*3c50*/  UMOV UR6, 0x0 ;  /* 0x0000000000067882 */ /* 0x000fe20000000000 */
[----:B------:R-:W-:Y:S01]  /*3c60*/  UMOV UR7, 0x4020010 ;  /* 0x0402001000077882 */ /* 0x000fe20000000000 */
[----:B------:R-:W-:Y:S01]  /*3c70*/  UMOV UR31, 0x40004000 ;  /* 0x40004000001f7882 */ /* 0x000fe20000000000 */
[----:B----4-:R-:W-:Y:S01]  /*3c80*/  UMOV UR20, 0x0 ;  /* 0x0000000000147882 */ /* 0x010fe20000000000 */
[----:B------:R-:W-:Y:S01]  /*3c90*/  UMOV UR21, 0x4020010 ;  /* 0x0402001000157882 */ /* 0x000fe20000000000 */
[----:B------:R-:W-:Y:S01]  /*3ca0*/  UMOV UR18, 0x0 ;  /* 0x0000000000127882 */ /* 0x000fe20000000000 */
[----:B------:R1:W-:Y:S01]  /*3cb0*/  UTCHMMA gdesc[UR12], gdesc[UR14], tmem[UR8], tmem[UR20], idesc[UR21], UPT ;  /* 0x00ff140e0c0075ea */ /* 0x0003e2000b800008 */
[----:B------:R-:W-:Y:S01]  /*3cc0*/  UTCHMMA gdesc[UR64], gdesc[UR66], tmem[UR8], tmem[UR20], idesc[UR21], UPT ;  /* 0x00ff1442400075ea */ /* 0x000fe2000b800008 */
[----:B------:R-:W-:Y:S01]  /*3cd0*/  UMOV UR19, 0x4020010 ;  /* 0x0402001000137882 */ /* 0x000fe20000000000 */
[----:B------:R-:W-:Y:S01]  /*3ce0*/  UTCHMMA gdesc[UR60], gdesc[UR62], tmem[UR8], tmem[UR20], idesc[UR21], UPT ;  /* 0x00ff143e3c0075ea */ /* 0x000fe2000b800008 */
[----:B------:R-:W-:Y:S01]  /*3cf0*/  UTCHMMA gdesc[UR56], gdesc[UR58], tmem[UR8], tmem[UR18], idesc[UR19], UPT ;  /* 0x00ff123a380075ea */ /* 0x000fe2000b800008 */
[----:B------:R-:W-:Y:S01]  /*3d00*/  UTCHMMA gdesc[UR52], gdesc[UR54], tmem[UR8], tmem[UR18], idesc[UR19], UPT ;  /* 0x00ff1236340075ea */ /* 0x000fe2000b800008 */
[----:B------:R-:W-:Y:S01]  /*3d10*/  UTCHMMA gdesc[UR48], gdesc[UR50], tmem[UR8], tmem[UR18], idesc[UR19], UPT ;  /* 0x00ff1232300075ea */ /* 0x000fe2000b800008 */
[----:B------:R-:W-:Y:S01]  /*3d20*/  UTCHMMA gdesc[UR44], gdesc[UR46], tmem[UR8], tmem[UR6], idesc[UR7], UPT ;  /* 0x00ff062e2c0075ea */ /* 0x000fe2000b800008 */
[----:B------:R-:W-:Y:S01]  /*3d30*/  UMOV UR29, 0x40004040 ;  /* 0x40004040001d7882 */ /* 0x000fe20000000000 */
[----:B------:R-:W-:Y:S01]  /*3d40*/  UMOV UR27, 0x40004000 ;  /* 0x40004000001b7882 */ /* 0x000fe20000000000 */
[----:B------:R-:W-:Y:S01]  /*3d50*/  UMOV UR25, 0x40004040 ;  /* 0x4000404000197882 */ /* 0x000fe20000000000 */
[----:B------:R-:W-:Y:S01]  /*3d60*/  UMOV UR23, 0x40004000 ;  /* 0x4000400000177882 */ /* 0x000fe20000000000 */
[----:B------:R-:W-:Y:S01]  /*3d70*/  UMOV UR17, 0x40004040 ;  /* 0x4000404000117882 */ /* 0x000fe20000000000 */
[----:B------:R-:W-:Y:S01]  /*3d80*/  UMOV UR11, 0x40004000 ;  /* 0x40004000000b7882 */ /* 0x000fe20000000000 */
[----:B------:R-:W-:Y:S02]  /*3d90*/  R2UR.FILL UR75, R3 ;  /* 0x00000000034b72ca */ /* 0x000fe400004e0000 */
[----:B------:R-:W-:Y:S01]  /*3da0*/  R2UR.FILL UR74, R2 ;  /* 0x00000000024a72ca */ /* 0x000fe200004e0000 */
[----:B-1----:R-:W-:Y:S01]  /*3db0*/  UMOV UR12, 0x0 ;  /* 0x00000000000c7882 */ /* 0x002fe20000000000 */
[----:B------:R-:W-:Y:S01]  /*3dc0*/  UMOV UR13, 0x4020010 ;  /* 0x04020010000d7882 */ /* 0x000fe20000000000 */
[----:B------:R-:W-:Y:S01]  /*3dd0*/  UMOV UR14, 0x0 ;  /* 0x00000000000e7882 */ /* 0x000fe20000000000 */
[----:B------:R-:W-:Y:S01]  /*3de0*/  UTCHMMA gdesc[UR40], gdesc[UR42], tmem[UR8], tmem[UR12], idesc[UR13], UPT ;  /* 0x00ff0c2a280075ea */ /* 0x000fe2000b800008 */
[----:B------:R-:W-:Y:S01]  /*3df0*/  UTCHMMA gdesc[UR36], gdesc[UR38], tmem[UR8], tmem[UR6], idesc[UR7], UPT ;  /* 0x00ff0626240075ea */ /* 0x000fe2000b800008 */
[----:B------:R-:W-:Y:S01]  /*3e00*/  UMOV UR15, 0x4020010 ;  /* 0x04020010000f7882 */ /* 0x000fe20000000000 */
[----:B------:R-:W-:Y:S01]  /*3e10*/  UTCHMMA gdesc[UR32], gdesc[UR34], tmem[UR8], tmem[UR18], idesc[UR19], UPT ;  /* 0x00ff1222200075ea */ /* 0x000fe2000b800008 */
[----:B------:R-:W-:Y:S01]  /*3e20*/  UTCHMMA gdesc[UR28], gdesc[UR30], tmem[UR8], tmem[UR14], idesc[UR15], UPT ;  /* 0x00ff0e1e1c0075ea */ /* 0x000fe2000b800008 */
[----:B------:R-:W-:Y:S01]  /*3e30*/  UTCHMMA gdesc[UR24], gdesc[UR26], tmem[UR8], tmem[UR12], idesc[UR13], UPT ;  /* 0x00ff0c1a180075ea */ /* 0x000fe2000b800008 */
[----:B------:R1:W-:Y:S01]  /*3e40*/  UTCHMMA gdesc[UR16], gdesc[UR22], tmem[UR8], tmem[UR6], idesc[UR7], UPT ;  /* 0x00ff0616100075ea */ /* 0x0003e2000b800008 */
[----:B------:R2:W-:Y:S01]  /*3e50*/  UTCHMMA gdesc[UR4], gdesc[UR10], tmem[UR8], tmem[UR76], idesc[UR77], UPT ;  /* 0x00ff4c0a040075ea */ /* 0x0005e2000b800008 */
[----:B------:R2:W-:Y:S01]  /*3e60*/  UTCBAR [UR70], URZ ;  /* 0x000000ff460073e9 */ /* 0x0005e200080000ff */
[----:B-1----:R-:W-:Y:S01]  /*3e70*/  UMOV UR7, UR9 ;  /* 0x0000000900077c82 */ /* 0x002fe20008000000 */
[----:B---3--:R-:W-:Y:S05]  /*3e80*/  BRA.U UP0, `(.L_x_64) ;  /* 0xfffffff900247547 */ /* 0x008fea000b83ffff */
.L_x_61:
[----:B--2---:R-:W-:Y:S01]  /*3e90*/  UIADD3 UR4, UPT, UPT, UR74, 0x1, URZ ;  /* 0x000000014a047890 */ /* 0x004fe2000fffe0ff */
[C---:B------:R-:W-:Y:S01]  /*3ea0*/  ISETP.NE.AND P0, PT, R10.reuse, 0x2, PT ;  /* 0x000000020a00780c */ /* 0x040fe20003f05270 */
[----:B------:R-:W-:Y:S02]  /*3eb0*/  UIADD3 UR5, UPT, UPT, UR75, 0xb0, URZ ;  /* 0x000000b04b057890 */ /* 0x000fe4000fffe0ff */
[----:B------:R-:W-:Y:S01]  /*3ec0*/  UISETP.NE.AND UP0, UPT, UR4, 0x4, UPT ;  /* 0x000000040400788c */ /* 0x000fe2000bf05270 */
[----:B-1----:R-:W-:Y:S02]  /*3ed0*/  SEL R0, RZ, 0x1, P0 ;  /* 0x00000001ff007807 */ /* 0x002fe40000000000 */
[----:B------:R-:W-:Y:S01]  /*3ee0*/  SEL R10, R10, RZ, P0 ;  /* 0x000000ff0a0a7207 */ /* 0x000fe20000000000 */
[----:B------:R-:W-:Y:S01]  /*3ef0*/  USEL UR6, URZ, 0x1, UP0 ;  /* 0x00000001ff067887 */ /* 0x000fe20008000000 */
[----:B------:R-:W-:Y:S01]  /*3f00*/  LOP3.LUT R9, R9, R0, RZ, 0x3c, !PT ;  /* 0x0000000009097212 */ /* 0x000fe200078e3cff */
[----:B------:R-:W-:Y:S01]  /*3f10*/  USEL UR74, UR4, URZ, UP0 ;  /* 0x000000ff044a7287 */ /* 0x000fe20008000000 */
[----:B------:R1:W-:Y:S03]  /*3f20*/  UTCBAR [UR5], URZ ;  /* 0x000000ff050073e9 */ /* 0x0003e600080000ff */
[----:B------:R-:W-:Y:S01]  /*3f30*/  LOP3.LUT R11, R11, UR6, RZ, 0x3c, !PT ;  /* 0x000000060b0b7c12 */ /* 0x000fe2000f8e3cff */
[----:B------:R-:W-:Y:S07]  /*3f40*/  @P1 BRA `(.L_x_65) ;  /* 0xfffffff400581947 */ /* 0x000fee000383ffff */
[----:B------:R-:W2:Y:S01]  /*3f50*/  S2UR UR8, SR_CgaCtaId ;  /* 0x00000000000879c3 */ /* 0x000ea20000008800 */
[----:B------:R-:W-:Y:S01]  /*3f60*/  ELECT P0, URZ, PT ;  /* 0x0000000000ff782f */ /* 0x000fe20003800000 */
[----:B------:R-:W-:Y:S01]  /*3f70*/  IMAD.MOV.U32 R0, RZ, RZ, 0x1 ;  /* 0x00000001ff007424 */ /* 0x000fe200078e00ff */
[----:B------:R-:W-:Y:S01]  /*3f80*/  UIADD3 UR71, UPT, UPT, UR71, 0xd0, URZ ;  /* 0x000000d047477890 */ /* 0x000fe2000fffe0ff */
[----:B------:R-:W-:Y:S01]  /*3f90*/  SHF.L.U32 R3, R11, 0x1f, RZ ;  /* 0x0000001f0b037819 */ /* 0x000fe200000006ff */
[----:B------:R-:W-:-:S03]  /*3fa0*/  UMOV UR4, 0x40 ;  /* 0x0000004000047882 */ /* 0x000fc60000000000 */
[----:B------:R-:W-:Y:S01]  /*3fb0*/  UVIRTCOUNT.DEALLOC.SMPOOL 0x80 ;  /* 0x000000800000784c */ /* 0x000fe20000000000 */
[----:B--2---:R-:W-:Y:S02]  /*3fc0*/  ULEA UR8, UR8, UR4, 0x18 ;  /* 0x0000000408087291 */ /* 0x004fe4000f8ec0ff */
[----:B------:R-:W-:-:S07]  /*3fd0*/  ULEA UR4, UR74, UR71, 0x3 ;  /* 0x000000474a047291 */ /* 0x000fce000f8e18ff */
[----:B------:R2:W-:Y:S02]  /*3fe0*/  @P0 STS.U8 [UR8+0x1c], R0 ;  /* 0x00001c00ff000988 */ /* 0x0005e40008000008 */
[----:B------:R-:W3:Y:S02]  /*3ff0*/  SYNCS.PHASECHK.TRANS64.TRYWAIT P0, [UR4], R3 ;  /* 0x00000003ff0075a7 */ /* 0x000ee40008001104 */
[----:B--23--:R-:W-:Y:S05]  /*4000*/  @!P0 BRA `(.L_x_66) ;  /* 0x0000002800c08947 */ /* 0x00cfea0003800000 */
.L_x_127:
[----:B------:R-:W-:-:S04]  /*4010*/  UIADD3 UR4, UPT, UPT, UR74, 0x1, URZ ;  /* 0x000000014a047890 */ /* 0x000fc8000fffe0ff */
[----:B------:R-:W-:-:S04]  /*4020*/  UISETP.NE.AND UP0, UPT, UR4, 0x4, UPT ;  /* 0x000000040400788c */ /* 0x000fc8000bf05270 */
[----:B------:R-:W-:Y:S02]  /*4030*/  USEL UR6, URZ, 0x1, UP0 ;  /* 0x00000001ff067887 */ /* 0x000fe40008000000 */
[----:B------:R-:W-:-:S04]  /*4040*/  USEL UR4, UR4, URZ, UP0 ;  /* 0x000000ff04047287 */ /* 0x000fc80008000000 */
[----:B-1----:R-:W-:Y:S01]  /*4050*/  ULEA UR5, UR4, UR71, 0x3 ;  /* 0x0000004704057291 */ /* 0x002fe2000f8e18ff */
[----:B------:R-:W-:-:S04]  /*4060*/  LOP3.LUT R2, R11, UR6, RZ, 0x3c, !PT ;  /* 0x000000060b027c12 */ /* 0x000fc8000f8e3cff */
[----:B--2---:R-:W-:-:S04]  /*4070*/  SHF.L.U32 R3, R2, 0x1f, RZ ;  /* 0x0000001f02037819 */ /* 0x004fc800000006ff */
[----:B------:R-:W1:Y:S02]  /*4080*/  SYNCS.PHASECHK.TRANS64.TRYWAIT P0, [UR5], R3 ;  /* 0x00000003ff0075a7 */ /* 0x000e640008001105 */
[----:B-1----:R-:W-:Y:S05]  /*4090*/  @!P0 BRA `(.L_x_67) ;  /* 0x0000002800b48947 */ /* 0x002fea0003800000 */
.L_x_129:
        /* <DEDUP_REMOVED lines=9> */
.L_x_131:
[----:B------:R-:W-:-:S04]  /*4130*/  UIADD3 UR4, UPT, UPT, UR4, 0x1, URZ ;  /* 0x0000000104047890 */ /* 0x000fc8000fffe0ff */
[----:B------:R-:W-:-:S04]  /*4140*/  UISETP.NE.AND UP0, UPT, UR4, 0x4, UPT ;  /* 0x000000040400788c */ /* 0x000fc8000bf05270 */
[----:B------:R-:W-:Y:S02]  /*4150*/  USEL UR5, URZ, 0x1, UP0 ;  /* 0x00000001ff057887 */ /* 0x000fe40008000000 */
[----:B------:R-:W-:-:S04]  /*4160*/  USEL UR4, UR4, URZ, UP0 ;  /* 0x000000ff04047287 */ /* 0x000fc80008000000 */
[----:B------:R-:W-:Y:S01]  /*4170*/  ULEA UR4, UR4, UR71, 0x3 ;  /* 0x0000004704047291 */ /* 0x000fe2000f8e18ff */
[----:B-1----:R-:W-:-:S04]  /*4180*/  LOP3.LUT R3, R2, UR5, RZ, 0x3c, !PT ;  /* 0x0000000502037c12 */ /* 0x002fc8000f8e3cff */
[----:B------:R-:W-:-:S04]  /*4190*/  SHF.L.U32 R3, R3, 0x1f, RZ ;  /* 0x0000001f03037819 */ /* 0x000fc800000006ff */
[----:B------:R-:W1:Y:S02]  /*41a0*/  SYNCS.PHASECHK.TRANS64.TRYWAIT P0, [UR4], R3 ;  /* 0x00000003ff0075a7 */ /* 0x000e640008001104 */
[----:B-1----:R-:W-:Y:S05]  /*41b0*/  @!P0 BRA `(.L_x_69) ;  /* 0x00000028009c8947 */ /* 0x002fea0003800000 */
.L_x_133:
[----:B------:R-:W-:Y:S01]  /*41c0*/  NOP ;  /* 0x0000000000007918 */ /* 0x000fe20000000000 */
[----:B-1----:R-:W1:Y:S01]  /*41d0*/  LDS R0, [UR8+0x14] ;  /* 0x00001408ff007984 */ /* 0x002e620008000800 */
[----:B------:R-:W-:Y:S01]  /*41e0*/  R2UR UR4, R14 ;  /* 0x000000000e0472ca */ /* 0x000fe200000e0000 */
[----:B------:R-:W-:Y:S01]  /*41f0*/  UMOV UR5, 0xffff ;  /* 0x0000ffff00057882 */ /* 0x000fe20000000000 */
[----:B------:R-:W-:-:S11]  /*4200*/  UMOV UR6, 0x1 ;  /* 0x0000000100067882 */ /* 0x000fd60000000000 */
[----:B------:R-:W-:-:S04]  /*4210*/  ULOP3.LUT UR4, UR4, 0xffff, URZ, 0xc0, !UPT ;  /* 0x0000ffff04047892 */ /* 0x000fc8000f8ec0ff */
[----:B------:R-:W-:-:S04]  /*4220*/  USHF.R.U32.HI UR4, URZ, 0x5, UR4 ;  /* 0x00000005ff047899 */ /* 0x000fc80008011604 */
[----:B------:R-:W-:Y:S02]  /*4230*/  USHF.L.U32 UR5, UR5, UR4, URZ ;  /* 0x0000000405057299 */ /* 0x000fe400080006ff */
[----:B------:R-:W-:-:S04]  /*4240*/  USHF.L.U32 UR4, UR6, UR4, URZ ;  /* 0x0000000406047299 */ /* 0x000fc800080006ff */
[----:B-1----:R-:W-:-:S04]  /*4250*/  LOP3.LUT R0, R0, UR5, RZ, 0xc0, !PT ;  /* 0x0000000500007c12 */ /* 0x002fc8000f8ec0ff */
[----:B------:R-:W-:-:S13]  /*4260*/  ISETP.NE.AND P0, PT, R0, UR5, PT ;  /* 0x0000000500007c0c */ /* 0x000fda000bf05270 */
[----:B------:R-:W-:Y:S05]  /*4270*/  @P0 BRA `(.L_x_70) ;  /* 0x0000000000580947 */ /* 0x000fea0003800000 */
[----:B------:R-:W1:Y:S02]  /*4280*/  LDS R0, [UR8+0x18] ;  /* 0x00001808ff007984 */ /* 0x000e640008000800 */
[----:B-1----:R-:W-:-:S04]  /*4290*/  LOP3.LUT R0, R0, UR4, RZ, 0xc0, !PT ;  /* 0x0000000400007c12 */ /* 0x002fc8000f8ec0ff */
[----:B------:R-:W-:-:S13]  /*42a0*/  ISETP.NE.AND P0, PT, R0, UR4, PT ;  /* 0x0000000400007c0c */ /* 0x000fda000bf05270 */
[----:B------:R-:W-:Y:S05]  /*42b0*/  @P0 BRA `(.L_x_71) ;  /* 0x00000000003c0947 */ /* 0x000fea0003800000 */
[----:B------:R-:W1:Y:S01]  /*42c0*/  S2R R2, SR_LANEID ;  /* 0x0000000000027919 */ /* 0x000e620000000000 */
[----:B------:R-:W-:Y:S01]  /*42d0*/  ULOP3.LUT UR5, URZ, UR5, URZ, 0x33, !UPT ;  /* 0x00000005ff057292 */ /* 0x000fe2000f8e33ff */
[----:B------:R-:W-:Y:S01]  /*42e0*/  LOP3.LUT R4, RZ, UR4, RZ, 0x33, !PT ;  /* 0x00000004ff047c12 */ /* 0x000fe2000f8e33ff */
[----:B------:R-:W-:Y:S02]  /*42f0*/  VOTEU.ANY UR4, UPT, PT ;  /* 0x0000000000047886 */ /* 0x000fe400038e0100 */
[----:B------:R-:W-:Y:S01]  /*4300*/  UFLO.U32 UR4, UR4 ;  /* 0x00000004000472bd */ /* 0x000fe200080e0000 */
[----:B------:R-:W2:Y:S01]  /*4310*/  REDUX UR6, R4 ;  /* 0x00000000040673c4 */ /* 0x000ea20000000000 */
[----:B------:R-:W-:-:S06]  /*4320*/  IMAD.U32 R0, RZ, RZ, UR5 ;  /* 0x00000005ff007e24 */ /* 0x000fcc000f8e00ff */
[----:B------:R3:W-:Y:S01]  /*4330*/  UTCATOMSWS.AND URZ, UR5 ;  /* 0x0000000500ff79e3 */ /* 0x0007e20008000000 */
[----:B------:R-:W4:Y:S01]  /*4340*/  REDUX UR7, R0 ;  /* 0x00000000000773c4 */ /* 0x000f220000000000 */
[----:B-1----:R-:W-:Y:S01]  /*4350*/  ISETP.EQ.U32.AND P0, PT, R2, UR4, PT ;  /* 0x0000000402007c0c */ /* 0x002fe2000bf02070 */
[----:B--2---:R-:W-:Y:S01]  /*4360*/  IMAD.U32 R2, RZ, RZ, UR6 ;  /* 0x00000006ff027e24 */ /* 0x004fe2000f8e00ff */
[----:B----4-:R-:W-:-:S11]  /*4370*/  MOV R3, UR7 ;  /* 0x0000000700037c02 */ /* 0x010fd60008000f00 */
[----:B------:R3:W-:Y:S04]  /*4380*/  @P0 ATOMS.AND RZ, [UR8+0x14], R3 ;  /* 0x00001403ffff098c */ /* 0x0007e8000a800008 */
[----:B------:R3:W-:Y:S01]  /*4390*/  @P0 ATOMS.AND RZ, [UR8+0x18], R2 ;  /* 0x00001802ffff098c */ /* 0x0007e2000a800008 */
[----:B------:R-:W-:Y:S05]  /*43a0*/  BRA `(.L_x_72) ;  /* 0x0000000000147947 */ /* 0x000fea0003800000 */
.L_x_71:
[----:B------:R-:W-:Y:S02]  /*43b0*/  MOV R2, 0x43d0 ;  /* 0x000043d000027802 */ /* 0x000fe40000000f00 */
[----:B-----5:R-:W-:Y:S05]  /*43c0*/  CALL.REL.NOINC `($__internal_0_$__cuda_sm10x_tcgen05_guardrail_trap_col_being_dealloced_not_returned_by_alloc) ;  /* 0x0000002800d07944 */ /* 0x020fea0003c00000 */
[----:B------:R-:W-:Y:S05]  /*43d0*/  BRA `(.L_x_72) ;  /* 0x0000000000087947 */ /* 0x000fea0003800000 */
.L_x_70:
[----:B------:R-:W-:Y:S02]  /*43e0*/  MOV R2, 0x4400 ;  /* 0x0000440000027802 */ /* 0x000fe40000000f00 */
[----:B-----5:R-:W-:Y:S05]  /*43f0*/  CALL.REL.NOINC `($__internal_2_$__cuda_sm10x_tcgen05_guardrail_trap_unallocated_columns_being_dealloced) ;  /* 0x0000002800dc7944 */ /* 0x020fea0003c00000 */
.L_x_72:
[----:B------:R-:W-:Y:S01]  /*4400*/  NOP ;  /* 0x0000000000007918 */ /* 0x000fe20000000000 */
[----:B---3--:R-:W-:Y:S05]  /*4410*/  EXIT ;  /* 0x000000000000794d */ /* 0x008fea0003800000 */
.L_x_54:
[----:B------:R-:W-:-:S09]  /*4420*/  UISETP.NE.OR UP2, UPT, UR10, 0x3, !UP2 ;  /* 0x000000030a00788c */ /* 0x000fd2000d745670 */
[----:B------:R-:W-:Y:S05]  /*4430*/  BRA.U UP2, `(.L_x_73) ;  /* 0x0000000d020c7547 */ /* 0x000fea000b800000 */
[----:B------:R-:W1:Y:S01]  /*4440*/  LDC R0, c[0x0][0xb30] ;  /* 0x0002cc00ff007b82 */ /* 0x000e620000000800 */
[----:B------:R-:W2:Y:S01]  /*4450*/  LDCU.64 UR4, c[0x0][0x888] ;  /* 0x00011100ff0477ac */ /* 0x000ea20008000a00 */
[----:B------:R-:W-:Y:S01]  /*4460*/  IMAD.MOV.U32 R30, RZ, RZ, 0x1 ;  /* 0x00000001ff1e7424 */ /* 0x000fe200078e00ff */
[----:B-----5:R-:W-:Y:S01]  /*4470*/  CS2R R28, SRZ ;  /* 0x00000000001c7805 */ /* 0x020fe2000001ff00 */
[----:B------:R-:W-:Y:S01]  /*4480*/  IMAD.MOV.U32 R21, RZ, RZ, 0x400 ;  /* 0x00000400ff157424 */ /* 0x000fe200078e00ff */
[----:B------:R-:W4:Y:S03]  /*4490*/  LDCU.64 UR16, c[0x0][0x890] ;  /* 0x00011200ff1077ac */ /* 0x000f260008000a00 */
[----:B------:R-:W3:Y:S01]  /*44a0*/  LDC R19, c[0x0][0x370] ;  /* 0x0000dc00ff137b82 */ /* 0x000ee20000000800 */
[----:B------:R-:W-:Y:S01]  /*44b0*/  UMOV UR7, 0x400 ;  /* 0x0000040000077882 */ /* 0x000fe20000000000 */
[----:B------:R-:W-:-:S02]  /*44c0*/  UPLOP3.LUT UP1, UPT, UPT, UPT, UPT, 0x40, 0x4 ;  /* 0x000000000004789c */ /* 0x000fc40003f2e870 */
[----:B------:R-:W-:Y:S01]  /*44d0*/  ULEA UR7, UR45, UR7, 0x18 ;  /* 0x000000072d077291 */ /* 0x000fe2000f8ec0ff */
[----:B------:R-:W-:-:S03]  /*44e0*/  UMOV UR13, URZ ;  /* 0x000000ff000d7c82 */ /* 0x000fc60008000000 */
[----:B------:R-:W3:Y:S01]  /*44f0*/  LDC R2, c[0x0][0xb0c] ;  /* 0x0002c300ff027b82 */ /* 0x000ee20000000800 */
[----:B--2---:R-:W-:Y:S02]  /*4500*/  UISETP.NE.U32.AND UP2, UPT, UR4, URZ, UPT ;  /* 0x000000ff0400728c */ /* 0x004fe4000bf45070 */
[----:B----4-:R-:W-:-:S05]  /*4510*/  UISETP.NE.U32.AND UP3, UPT, UR16, URZ, UPT ;  /* 0x000000ff1000728c */ /* 0x010fca000bf65070 */
[----:B------:R-:W2:Y:S01]  /*4520*/  LDC R18, c[0x0][0xb20] ;  /* 0x0002c800ff127b82 */ /* 0x000ea20000000800 */
[----:B-1----:R-:W-:Y:S01]  /*4530*/  ISETP.NE.AND P1, PT, R0, 0x1, PT ;  /* 0x000000010000780c */ /* 0x002fe20003f25270 */
[----:B------:R-:W-:Y:S02]  /*4540*/  UISETP.NE.AND.EX UP2, UPT, UR5, URZ, UPT, UP2 ;  /* 0x000000ff0500728c */ /* 0x000fe4000bf45320 */
[----:B------:R-:W-:-:S04]  /*4550*/  UISETP.NE.AND.EX UP3, UPT, UR17, URZ, UPT, UP3 ;  /* 0x000000ff1100728c */ /* 0x000fc8000bf65330 */
[----:B------:R-:W1:Y:S08]  /*4560*/  LDC.64 R32, c[0x0][0x348] ;  /* 0x0000d200ff207b82 */ /* 0x000e700000000a00 */
[----:B------:R-:W4:Y:S08]  /*4570*/  LDC.64 R16, c[0x0][0xb10] ;  /* 0x0002c400ff107b82 */ /* 0x000f300000000a00 */
[----:B------:R-:W1:Y:S08]  /*4580*/  LDC.64 R6, c[0x0][0xb18] ;  /* 0x0002c600ff067b82 */ /* 0x000e700000000a00 */
[----:B------:R-:W1:Y:S08]  /*4590*/  LDC.64 R4, c[0x0][0xb28] ;  /* 0x0002ca00ff047b82 */ /* 0x000e700000000a00 */
[----:B--23--:R-:W1:Y:S02]  /*45a0*/  LDC R20, c[0x0][0x374] ;  /* 0x0000dd00ff147b82 */ /* 0x00ce640000000800 */
.L_x_81:
[C---:B------:R-:W-:Y:S02]  /*45b0*/  LEA R0, R29.reuse, UR7, 0x3 ;  /* 0x000000071d007c11 */ /* 0x040fe4000f8e18ff */
[----:B------:R-:W-:Y:S02]  /*45c0*/  SHF.L.U32 R3, R28, 0x1f, RZ ;  /* 0x0000001f1c037819 */ /* 0x000fe400000006ff */
[----:B------:R-:W-:Y:S02]  /*45d0*/  LEA R24, R29, UR7, 0x4 ;  /* 0x000000071d187c11 */ /* 0x000fe4000f8e20ff */
[----:B--2---:R-:W2:Y:S02]  /*45e0*/  SYNCS.PHASECHK.TRANS64.TRYWAIT P0, [R0+URZ+0x90], R3 ;  /* 0x00009003000075a7 */ /* 0x004ea400080011ff */
[----:B--2---:R-:W-:Y:S05]  /*45f0*/  @!P0 BRA `(.L_x_74) ;  /* 0x0000002400a48947 */ /* 0x004fea0003800000 */
.L_x_134:
[----:B------:R-:W-:Y:S01]  /*4600*/  ISETP.GE.AND P0, PT, R22, 0x1, PT ;  /* 0x000000011600780c */ /* 0x000fe20003f06270 */
[----:B------:R-:W3:Y:S01]  /*4610*/  LDS.128 R24, [R24+0x120] ;  /* 0x0001200018187984 */ /* 0x000ee20000000c00 */
[----:B------:R-:W-:Y:S01]  /*4620*/  ISETP.NE.U32.AND P4, PT, RZ, UR16, PT ;  /* 0x00000010ff007c0c */ /* 0x000fe2000bf85070 */
[----:B--2---:R-:W-:Y:S03]  /*4630*/  VIADD R0, R0, 0xa0 ;  /* 0x000000a000007836 */ /* 0x004fe60000000000 */
[----:B------:R-:W-:Y:S01]  /*4640*/  ISETP.NE.AND.EX P4, PT, RZ, UR17, PT, P4 ;  /* 0x00000011ff007c0c */ /* 0x000fe2000bf85340 */
[----:B------:R-:W-:Y:S01]  /*4650*/  @!PT LDS RZ, [RZ] ;  /* 0x00000000fffff984 */ /* 0x000fe20000000800 */
[----:B------:R-:W-:Y:S01]  /*4660*/  @!PT LDS RZ, [RZ] ;  /* 0x00000000fffff984 */ /* 0x000fe20000000800 */
[----:B------:R-:W-:Y:S01]  /*4670*/  @!PT LDS RZ, [RZ] ;  /* 0x00000000fffff984 */ /* 0x000fe20000000800 */
[----:B------:R-:W-:Y:S01]  /*4680*/  @!PT LDS RZ, [RZ] ;  /* 0x00000000fffff984 */ /* 0x000fe20000000800 */
[----:B------:R2:W-:Y:S06]  /*4690*/  MEMBAR.ALL.CTA ;  /* 0x0000000000007992 */ /* 0x0005ec0000008000 */
[----:B--2---:R-:W2:Y:S01]  /*46a0*/  FENCE.VIEW.ASYNC.S ;  /* 0x00000000000073c6 */ /* 0x004ea20000000000 */
[----:B------:R-:W-:Y:S04]  /*46b0*/  PRMT R0, RZ, 0x654, R0 ;  /* 0x00000654ff007816 */ /* 0x000fe80000000000 */
[----:B--2---:R2:W-:Y:S01]  /*46c0*/  SYNCS.ARRIVE.TRANS64.RED.A1T0 RZ, [R0+URZ], RZ ;  /* 0x000000ff00ff79a7 */ /* 0x0045e200081004ff */
[----:B---3--:R-:W-:Y:S11]  /*46d0*/  LOP3.LUT P3, RZ, R26, 0x1, RZ, 0xc0, !PT ;  /* 0x000000011aff7812 */ /* 0x008ff6000786c0ff */
[----:B------:R-:W-:Y:S02]  /*46e0*/  @!UPT UIADD3 URZ, UPT, UPT, URZ, URZ, URZ ;  /* 0x000000fffffff290 */ /* 0x000fe4000fffe0ff */
[----:B------:R-:W-:Y:S02]  /*46f0*/  @P3 MOV R13, R24 ;  /* 0x00000018000d3202 */ /* 0x000fe40000000f00 */
[----:B------:R-:W-:Y:S01]  /*4700*/  @P3 LOP3.LUT R8, R25, 0xffff, RZ, 0xc0, !PT ;  /* 0x0000ffff19083812 */ /* 0x000fe200078ec0ff */
[----:B--2---:R-:W-:Y:S06]  /*4710*/  @!P0 BRA `(.L_x_75) ;  /* 0x0000000000a48947 */ /* 0x004fec0003800000 */
[----:B-1----:R-:W-:Y:S01]  /*4720*/  IMAD.HI.U32 R31, R20, R7, RZ ;  /* 0x00000007141f7227 */ /* 0x002fe200078e00ff */
[----:B------:R-:W-:Y:S02]  /*4730*/  ISETP.NE.AND P0, PT, R6, 0x1, PT ;  /* 0x000000010600780c */ /* 0x000fe40003f05270 */
[----:B------:R-:W-:Y:S01]  /*4740*/  ISETP.NE.AND P2, PT, R22, 0x1, PT ;  /* 0x000000011600780c */ /* 0x000fe20003f45270 */
[----:B----4-:R-:W-:Y:S01]  /*4750*/  IMAD.HI.U32 R34, R19, R16, RZ ;  /* 0x0000001013227227 */ /* 0x010fe200078e00ff */
[----:B------:R-:W-:Y:S02]  /*4760*/  SHF.R.U32.HI R31, RZ, R18, R31 ;  /* 0x00000012ff1f7219 */ /* 0x000fe4000001161f */
[----:B------:R-:W-:Y:S01]  /*4770*/  ISETP.NE.AND P5, PT, R2, 0x1, PT ;  /* 0x000000010200780c */ /* 0x000fe20003fa5270 */
[----:B------:R-:W-:Y:S01]  /*4780*/  IMAD.HI.U32 R36, R13, R16, RZ ;  /* 0x000000100d247227 */ /* 0x000fe200078e00ff */
[----:B------:R-:W-:Y:S02]  /*4790*/  SHF.R.U32.HI R34, RZ, R17, R34 ;  /* 0x00000011ff227219 */ /* 0x000fe40000011622 */
[----:B------:R-:W-:Y:S01]  /*47a0*/  SEL R3, R20, R31, !P0 ;  /* 0x0000001f14037207 */ /* 0x000fe20004000000 */
[C---:B------:R-:W-:Y:S01]  /*47b0*/  IMAD.HI.U32 R31, R8.reuse, R7, RZ ;  /* 0x00000007081f7227 */ /* 0x040fe200078e00ff */
[----:B------:R-:W-:Y:S02]  /*47c0*/  SEL R11, R19, R34, !P5 ;  /* 0x00000022130b7207 */ /* 0x000fe40006800000 */
[----:B------:R-:W-:Y:S01]  /*47d0*/  SHF.R.U32.HI R36, RZ, R17, R36 ;  /* 0x00000011ff247219 */ /* 0x000fe20000011624 */
[----:B------:R-:W-:Y:S01]  /*47e0*/  IMAD.HI.U32 R44, R3, R4, RZ ;  /* 0x00000004032c7227 */ /* 0x000fe200078e00ff */
[----:B------:R-:W-:Y:S03]  /*47f0*/  SHF.R.U32.HI R31, RZ, R18, R31 ;  /* 0x00000012ff1f7219 */ /* 0x000fe6000001161f */
[----:B------:R-:W-:Y:S01]  /*4800*/  IMAD.HI.U32 R34, R11, R4, RZ ;  /* 0x000000040b227227 */ /* 0x000fe200078e00ff */
[----:B------:R-:W-:Y:S02]  /*4810*/  @P2 SHF.R.U32.HI R3, RZ, R5, R44 ;  /* 0x00000005ff032219 */ /* 0x000fe4000001162c */
[----:B------:R-:W-:Y:S02]  /*4820*/  SEL R9, R8, R31, !P0 ;  /* 0x0000001f08097207 */ /* 0x000fe40004000000 */
[----:B------:R-:W-:Y:S01]  /*4830*/  @P2 SHF.R.U32.HI R11, RZ, R5, R34 ;  /* 0x00000005ff0b2219 */ /* 0x000fe20000011622 */
[C---:B------:R-:W-:Y:S01]  /*4840*/  IMAD R10, R22.reuse, R3, RZ ;  /* 0x00000003160a7224 */ /* 0x040fe200078e02ff */
[----:B------:R-:W-:Y:S01]  /*4850*/  SEL R3, R13, R36, !P5 ;  /* 0x000000240d037207 */ /* 0x000fe20006800000 */
[C---:B------:R-:W-:Y:S03]  /*4860*/  IMAD.HI.U32 R14, R9.reuse, R4, RZ ;  /* 0x00000004090e7227 */ /* 0x040fe600078e00ff */
[----:B------:R-:W-:Y:S01]  /*4870*/  ISETP.GE.AND P0, PT, R9, R10, PT ;  /* 0x0000000a0900720c */ /* 0x000fe20003f06270 */
[C---:B------:R-:W-:Y:S01]  /*4880*/  IMAD R12, R22.reuse, R11, RZ ;  /* 0x0000000b160c7224 */ /* 0x040fe200078e02ff */
[-C--:B------:R-:W-:Y:S04]  /*4890*/  SHF.R.U32.HI R14, RZ, R5.reuse, R14 ;  /* 0x00000005ff0e7219 */ /* 0x080fe8000001160e */
[----:B------:R-:W-:Y:S02]  /*48a0*/  ISETP.GE.OR P0, PT, R3, R12, P0 ;  /* 0x0000000c0300720c */ /* 0x000fe40000706670 */
[----:B------:R-:W-:Y:S05]  /*48b0*/  SEL R15, R9, R14, !P2 ;  /* 0x0000000e090f7207 */ /* 0x000fea0005000000 */
[----:B------:R-:W-:Y:S04]  /*48c0*/  IMAD.MOV R14, RZ, RZ, -R15 ;  /* 0x000000ffff0e7224 */ /* 0x000fe800078e0a0f */
[----:B------:R-:W-:Y:S02]  /*48d0*/  IMAD R14, R22, R14, R9 ;  /* 0x0000000e160e7224 */ /* 0x000fe400078e0209 */
[C---:B------:R-:W-:Y:S05]  /*48e0*/  @!P0 IMAD.HI.U32 R10, R3.reuse, R4, RZ ;  /* 0x00000004030a8227 */ /* 0x040fea00078e00ff */
[----:B------:R-:W-:Y:S04]  /*48f0*/  @!P0 SHF.R.U32.HI R10, RZ, R5, R10 ;  /* 0x00000005ff0a8219 */ /* 0x000fe8000001160a */
[----:B------:R-:W-:Y:S01]  /*4900*/  @!P0 SEL R0, R3, R10, !P2 ;  /* 0x0000000a03008207 */ /* 0x000fe20005000000 */
[----:B------:R-:W-:Y:S03]  /*4910*/  IMAD.MOV R10, RZ, RZ, -R3 ;  /* 0x000000ffff0a7224 */ /* 0x000fe600078e0a03 */
[----:B------:R-:W-:Y:S01]  /*4920*/  @!P0 IADD3 R15, PT, PT, R15, -R0, RZ ;  /* 0x800000000f0f8210 */ /* 0x000fe20007ffe0ff */
[----:B------:R-:W-:Y:S01]  /*4930*/  @!P0 IMAD R0, R11, R14, R0 ;  /* 0x0000000e0b008224 */ /* 0x000fe200078e0200 */
[----:B------:R-:W-:Y:S01]  /*4940*/  IADD3 R11, PT, PT, -R9, RZ, RZ ;  /* 0x000000ff090b7210 */ /* 0x000fe20007ffe1ff */
[----:B------:R-:W-:Y:S02]  /*4950*/  IMAD R13, R2, R10, R13 ;  /* 0x0000000a020d7224 */ /* 0x000fe400078e020d */
[----:B------:R-:W-:Y:S02]  /*4960*/  @!P0 IMAD R9, R15, R22, R3 ;  /* 0x000000160f098224 */ /* 0x000fe400078e0203 */
[----:B------:R-:W-:Y:S02]  /*4970*/  @!P0 IMAD.MOV.U32 R3, RZ, RZ, R0 ;  /* 0x000000ffff038224 */ /* 0x000fe400078e0000 */
[----:B------:R-:W-:Y:S02]  /*4980*/  IMAD R8, R6, R11, R8 ;  /* 0x0000000b06087224 */ /* 0x000fe400078e0208 */
[----:B------:R-:W-:Y:S02]  /*4990*/  IMAD R13, R3, R2, R13 ;  /* 0x00000002030d7224 */ /* 0x000fe400078e020d */
[----:B------:R-:W-:Y:S02]  /*49a0*/  IMAD R8, R9, R6, R8 ;  /* 0x0000000609087224 */ /* 0x000fe400078e0208 */
.L_x_75:
[----:B------:R-:W-:Y:S05]  /*49b0*/  BRA.U UP1, `(.L_x_76) ;  /* 0x0000000101107547 */ /* 0x000fea000b800000 */
[----:B------:R-:W-:Y:S04]  /*49c0*/  MOV R0, UR18 ;  /* 0x0000001200007c02 */ /* 0x000fe80008000f00 */
[----:B------:R-:W-:Y:S04]  /*49d0*/  SHF.L.U32 R3, R0, 0x1f, RZ ;  /* 0x0000001f00037819 */ /* 0x000fe800000006ff */
[----:B------:R-:W2:Y:S02]  /*49e0*/  SYNCS.PHASECHK.TRANS64.TRYWAIT P0, [UR7+0x88], R3 ;  /* 0x00008803ff0075a7 */ /* 0x000ea40008001107 */
[----:B--2---:R-:W-:Y:S05]  /*49f0*/  @!P0 BRA `(.L_x_77) ;  /* 0x0000002000b88947 */ /* 0x004fea0003800000 */
.L_x_76:
[----:B------:R-:W-:Y:S05]  /*4a00*/  BRA.U !UP3, `(.L_x_78) ;  /* 0x000000010b347547 */ /* 0x000fea000b800000 */
[----:B------:R-:W-:Y:S01]  /*4a10*/  UPLOP3.LUT UP0, UPT, UPT, UPT, UP2, 0x80, 0x8 ;  /* 0x000000000008789c */ /* 0x000fe20003f0f020 */
[----:B------:R-:W-:Y:S05]  /*4a20*/  HFMA2 R42, -RZ, RZ, 0, 5.9604644775390625e-08 ;  /* 0x00000001ff2a7431 */ /* 0x000fea00000001ff */
[----:B------:R-:W-:Y:S05]  /*4a30*/  PLOP3.LUT P0, PT, PT, PT, UP0, 0x80, 0x8 ;  /* 0x000000000008781c */ /* 0x000fea0003f0f008 */
[----:B------:R-:W3:Y:S01]  /*4a40*/  @UP0 LDCU.64 UR4, c[0x0][0x888] ;  /* 0x00011100ff0407ac */ /* 0x000ee20008000a00 */
[----:B------:R-:W-:Y:S04]  /*4a50*/  @UP0 UIMAD UR6, UR60, UR16, URZ ;  /* 0x000000103c0602a4 */ /* 0x000fe8000f8e02ff */
[----:B---3--:R-:W-:Y:S06]  /*4a60*/  @UP0 UIMAD.WIDE UR4, UR6, 0x4, UR4 ;  /* 0x00000004060408a5 */ /* 0x008fec000f8e0204 */
[----:B------:R-:W-:Y:S02]  /*4a70*/  IMAD.U32 R10, RZ, RZ, UR4 ;  /* 0x00000004ff0a7e24 */ /* 0x000fe4000f8e00ff */
[----:B------:R-:W-:Y:S05]  /*4a80*/  IMAD.U32 R11, RZ, RZ, UR5 ;  /* 0x00000005ff0b7e24 */ /* 0x000fea000f8e00ff */
[----:B--2---:R-:W2:Y:S02]  /*4a90*/  @P0 LDG.E R0, desc[UR52][R10.64] ;  /* 0x000000340a000981 */ /* 0x004ea4000c1e1900 */
[----:B--2---:R-:W-:Y:S01]  /*4aa0*/  @P0 R2UR UR37, R0 ;  /* 0x00000000002502ca */ /* 0x004fe200000e0000 */
[----:B------:R-:W-:Y:S05]  /*4ab0*/  IMAD.MOV.U32 R0, RZ, RZ, 0x1 ;  /* 0x00000001ff007424 */ /* 0x000fea00078e00ff */
[----:B------:R-:W-:Y:S08]  /*4ac0*/  @!P0 PRMT R42, R0, 0x7610, R42 ;  /* 0x00007610002a8816 */ /* 0x000ff0000000002a */
[----:B------:R-:W3:Y:S02]  /*4ad0*/  @!UP0 LDCU UR37, c[0x0][0x880] ;  /* 0x00011000ff2587ac */ /* 0x000ee40008000800 */
.L_x_78:
[----:B---3--:R-:W-:Y:S01]  /*4ae0*/  @!P4 FSETP.EQ.AND P5, PT, RZ, UR37, PT ;  /* 0x00000025ff00cc0b */ /* 0x008fe2000bfa2000 */
[----:B------:R-:W-:Y:S01]  /*4af0*/  @!UPT UIADD3 URZ, UPT, UPT, URZ, URZ, URZ ;  /* 0x000000fffffff290 */ /* 0x000fe2000fffe0ff */
[----:B------:R-:W-:Y:S11]  /*4b00*/  @!P4 BRA `(.L_x_79) ;  /* 0x000000000014c947 */ /* 0x000ff60003800000 */
[----:B------:R-:W-:Y:S02]  /*4b10*/  LOP3.LUT P0, RZ, R42, 0xff, RZ, 0xc0, !PT ;  /* 0x000000ff2aff7812 */ /* 0x000fe4000780c0ff */
[----:B------:R-:W-:Y:S04]  /*4b20*/  PLOP3.LUT P5, PT, PT, PT, UP0, 0x80, 0x8 ;  /* 0x000000000008781c */ /* 0x000fe80003faf008 */
[----:B------:R-:W-:Y:S07]  /*4b30*/  PLOP3.LUT P5, PT, P5, PT, PT, 0x8, 0x80 ;  /* 0x000000000080781c */ /* 0x000fee0002fae170 */
[----:B------:R-:W-:Y:S11]  /*4b40*/  @P0 FSETP.EQ.AND P5, PT, RZ, UR37, PT ;  /* 0x00000025ff000c0b */ /* 0x000ff6000bfa2000 */
[----:B------:R-:W-:Y:S02]  /*4b50*/  @!UPT UIADD3 URZ, UPT, UPT, URZ, URZ, URZ ;  /* 0x000000fffffff290 */ /* 0x000fe4000fffe0ff */
.L_x_79:
[----:B------:R-:W3:Y:S01]  /*4b60*/  LDC.64 R14, c[0x0][0xb10] ;  /* 0x0002c400ff0e7b82 */ /* 0x000ee20000000a00 */
[----:B------:R-:W-:Y:S01]  /*4b70*/  ULEA UR4, UR13, UR7, 0x3 ;  /* 0x000000070d047291 */ /* 0x000fe2000f8e18ff */
[----:B------:R-:W-:Y:S01]  /*4b80*/  SHF.L.U32 R12, R30, 0x1f, RZ ;  /* 0x0000001f1e0c7819 */ /* 0x000fe200000006ff */
[----:B------:R-:W-:Y:S01]  /*4b90*/  VIADD R29, R29, 0x1 ;  /* 0x000000011d1d7836 */ /* 0x000fe20000000000 */
[----:B------:R-:W-:Y:S04]  /*4ba0*/  @P3 SHF.R.U32.HI R23, RZ, 0x10, R25 ;  /* 0x00000010ff173819 */ /* 0x000fe80000011619 */
[----:B------:R-:W5:Y:S02]  /*4bb0*/  LDC.64 R10, c[0x0][0xb18] ;  /* 0x0002c600ff0a7b82 */ /* 0x000f640000000a00 */
[----:B------:R-:W1:Y:S01]  /*4bc0*/  SYNCS.PHASECHK.TRANS64.TRYWAIT P4, [UR4+0x70], R12 ;  /* 0x0000700cff0075a7 */ /* 0x000e620008081104 */
[----:B---3--:R-:W-:Y:S05]  /*4bd0*/  @!P1 IMAD.HI.U32 R14, R13, R14, RZ ;  /* 0x0000000e0d0e9227 */ /* 0x008fea00078e00ff */
[----:B--2---:R-:W2:Y:S01]  /*4be0*/  @!P1 LDC R0, c[0x0][0xb20] ;  /* 0x0002c800ff009b82 */ /* 0x004ea20000000800 */
[----:B------:R-:W-:Y:S01]  /*4bf0*/  @!P1 SHF.R.U32.HI R14, RZ, R15, R14 ;  /* 0x0000000fff0e9219 */ /* 0x000fe2000001160e */
[----:B-----5:R-:W-:Y:S01]  /*4c00*/  @!P1 IMAD.HI.U32 R11, R8, R11, RZ ;  /* 0x0000000b080b9227 */ /* 0x020fe200078e00ff */
[----:B------:R-:W-:Y:S05]  /*4c10*/  @!P1 ISETP.NE.AND P0, PT, R10, 0x1, PT ;  /* 0x000000010a00980c */ /* 0x000fea0003f05270 */
[----:B------:R-:W3:Y:S01]  /*4c20*/  @!P1 LDC R3, c[0x0][0xb0c] ;  /* 0x0002c300ff039b82 */ /* 0x000ee20000000800 */
[----:B--2---:R-:W-:Y:S02]  /*4c30*/  @!P1 SHF.R.U32.HI R9, RZ, R0, R11 ;  /* 0x00000000ff099219 */ /* 0x004fe4000001160b */
[----:B---3--:R-:W-:Y:S02]  /*4c40*/  @!P1 ISETP.NE.AND P2, PT, R3, 0x1, PT ;  /* 0x000000010300980c */ /* 0x008fe40003f45270 */
[----:B------:R-:W-:Y:S02]  /*4c50*/  @!P1 SEL R9, R8, R9, !P0 ;  /* 0x0000000908099207 */ /* 0x000fe40004000000 */
[----:B------:R-:W-:Y:S02]  /*4c60*/  ELECT P0, URZ, PT ;  /* 0x0000000000ff782f */ /* 0x000fe40003800000 */
[----:B------:R-:W-:Y:S05]  /*4c70*/  @!P1 SEL R14, R13, R14, !P2 ;  /* 0x0000000e0d0e9207 */ /* 0x000fea0005000000 */
[----:B------:R-:W-:Y:S02]  /*4c80*/  @!P1 IMAD.IADD R0, R9, 0x1, -R14 ;  /* 0x0000000109009824 */ /* 0x000fe400078e0a0e */
[----:B------:R-:W-:Y:S02]  /*4c90*/  @!P1 IMAD.IADD R9, R14, 0x1, -R9 ;  /* 0x000000010e099824 */ /* 0x000fe400078e0a09 */
[----:B------:R-:W-:Y:S02]  /*4ca0*/  @!P1 IMAD R13, R0, R3, R13 ;  /* 0x00000003000d9224 */ /* 0x000fe400078e020d */
[----:B------:R-:W-:Y:S01]  /*4cb0*/  @!P1 IMAD R8, R9, R10, R8 ;  /* 0x0000000a09089224 */ /* 0x000fe200078e0208 */
[----:B-1----:R-:W-:Y:S06]  /*4cc0*/  @!P4 BRA `(.L_x_80) ;  /* 0x00000020001cc947 */ /* 0x002fec0003800000 */
.L_x_137:
[----:B------:R-:W-:Y:S01]  /*4cd0*/  PLOP3.LUT P5, PT, P5, P0, PT, 0xf2, 0x2f ;  /* 0x00000000002f781c */ /* 0x000fe20002fa1e72 */
[----:B------:R-:W-:Y:S01]  /*4ce0*/  UIADD3 UR9, UPT, UPT, UR4, 0x60, URZ ;  /* 0x0000006004097890 */ /* 0x000fe2000fffe0ff */
[----:B------:R-:W-:Y:S01]  /*4cf0*/  UMOV UR20, 0x0 ;  /* 0x0000000000147882 */ /* 0x000fe20000000000 */
[----:B------:R-:W-:Y:S01]  /*4d00*/  UMOV UR21, 0x10000000 ;  /* 0x1000000000157882 */ /* 0x000fe20000000000 */
[----:B------:R-:W-:Y:S01]  /*4d10*/  UMOV UR12, UR60 ;  /* 0x0000003c000c7c82 */ /* 0x000fe20008000000 */
[----:B------:R-:W-:Y:S08]  /*4d20*/  @P3 R2UR UR60, R23 ;  /* 0x00000000173c32ca */ /* 0x000ff000000e0000 */
[----:B-1----:R-:W-:Y:S01]  /*4d30*/  @!P5 IADD3 R3, P0, PT, R32, 0x580, RZ ;  /* 0x000005802003d810 */ /* 0x002fe20007f1e0ff */
[----:B------:R-:W-:Y:S01]  /*4d40*/  @!P5 IMAD.SHL.U32 R39, R39, 0x8, RZ ;  /* 0x000000082727d824 */ /* 0x000fe200078e00ff */
[----:B------:R-:W-:Y:S01]  /*4d50*/  VOTEU.ALL UP1, P5 ;  /* 0x0000000000ff7886 */ /* 0x000fe20002820000 */
[----:B------:R-:W-:Y:S01]  /*4d60*/  @!P5 IMAD.SHL.U32 R41, R41, 0x40, RZ ;  /* 0x000000402929d824 */ /* 0x000fe200078e00ff */
[----:B------:R-:W-:Y:S01]  /*4d70*/  @!P5 R2UR UR6, R3 ;  /* 0x000000000306d2ca */ /* 0x000fe200000e0000 */
[----:B------:R-:W-:Y:S01]  /*4d80*/  @!P5 IMAD.X R0, RZ, RZ, R33, P0 ;  /* 0x000000ffff00d224 */ /* 0x000fe200000e0621 */
[----:B------:R-:W-:Y:S01]  /*4d90*/  @!P5 R2UR UR10, R39 ;  /* 0x00000000270ad2ca */ /* 0x000fe200000e0000 */
[----:B------:R-:W-:Y:S01]  /*4da0*/  @!UP1 ULEA UR8, UR13, UR7, 0xa ;  /* 0x000000070d089291 */ /* 0x000fe2000f8e50ff */
[----:B------:R-:W-:Y:S01]  /*4db0*/  @!P5 R2UR UR11, R41 ;  /* 0x00000000290bd2ca */ /* 0x000fe200000e0000 */
[----:B------:R-:W-:Y:S01]  /*4dc0*/  IMAD.IADD R39, R8, 0x1, R38 ;  /* 0x0000000108277824 */ /* 0x000fe200078e0226 */
[----:B------:R-:W-:Y:S01]  /*4dd0*/  @!P5 R2UR UR5, R0 ;  /* 0x000000000005d2ca */ /* 0x000fe200000e0000 */
[----:B------:R-:W-:Y:S01]  /*4de0*/  @!UP1 UIADD3 UR8, UPT, UPT, UR8, 0x180, URZ ;  /* 0x0000018008089890 */ /* 0x000fe2000fffe0ff */
[----:B------:R-:W-:Y:S01]  /*4df0*/  ISETP.NE.AND P0, PT, R29, 0x2, PT ;  /* 0x000000021d00780c */ /* 0x000fe20003f05270 */
[----:B------:R-:W-:Y:S01]  /*4e00*/  VOTEU.ALL UP1, P5 ;  /* 0x0000000000ff7886 */ /* 0x000fe20002820000 */
[----:B------:R-:W-:Y:S02]  /*4e10*/  IMAD.IADD R41, R13, 0x1, R40 ;  /* 0x000000010d297824 */ /* 0x000fe400078e0228 */
[----:B------:R-:W-:Y:S01]  /*4e20*/  SEL R3, RZ, 0x1, P0 ;  /* 0x00000001ff037807 */ /* 0x000fe20000000000 */
[----:B------:R-:W-:Y:S01]  /*4e30*/  IMAD.U32 R10, RZ, RZ, UR6 ;  /* 0x00000006ff0a7e24 */ /* 0x000fe2000f8e00ff */
[----:B------:R-:W-:Y:S02]  /*4e40*/  SEL R29, R29, RZ, P0 ;  /* 0x000000ff1d1d7207 */ /* 0x000fe40000000000 */
[----:B------:R-:W-:Y:S02]  /*4e50*/  LOP3.LUT R28, R28, R3, RZ, 0x3c, !PT ;  /* 0x000000031c1c7212 */ /* 0x000fe400078e3cff */
[----:B------:R-:W-:Y:S01]  /*4e60*/  @!P5 R2UR UR14, R10 ;  /* 0x000000000a0ed2ca */ /* 0x000fe200000e0000 */
[----:B------:R-:W-:Y:S01]  /*4e70*/  IMAD.U32 R11, RZ, RZ, UR5 ;  /* 0x00000005ff0b7e24 */ /* 0x000fe2000f8e00ff */
[----:B------:R-:W-:Y:S04]  /*4e80*/  UPRMT UR5, UR45, 0x654, UR9 ;  /* 0x000006542d057896 */ /* 0x000fe80008000009 */
[----:B------:R-:W-:Y:S11]  /*4e90*/  @!P5 R2UR UR15, R11 ;  /* 0x000000000b0fd2ca */ /* 0x000ff600000e0000 */
[----:B------:R-:W-:Y:S02]  /*4ea0*/  @!UPT UIADD3 URZ, UPT, UPT, URZ, URZ, URZ ;  /* 0x000000fffffff290 */ /* 0x000fe4000fffe0ff */
[----:B------:R2:W-:Y:S01]  /*4eb0*/  @!UP1 UTMALDG.3D [UR8], [UR14], desc[UR20] ;  /* 0x000014080e0095b4 */ /* 0x0005e20008011000 */
[----:B------:R2:W-:Y:S01]  /*4ec0*/  @!P5 SYNCS.ARRIVE.TRANS64.RED.A0TR RZ, [UR4+0x60], R21 ;  /* 0x00006015ffffd9a7 */ /* 0x0005e20008300404 */
[----:B------:R-:W-:Y:S04]  /*4ed0*/  UIADD3 UR4, UPT, UPT, UR13, 0x1, URZ ;  /* 0x000000010d047890 */ /* 0x000fe8000fffe0ff */
[----:B------:R-:W-:Y:S04]  /*4ee0*/  UISETP.NE.AND UP1, UPT, UR4, 0x2, UPT ;  /* 0x000000020400788c */ /* 0x000fe8000bf25270 */
[----:B------:R-:W-:Y:S01]  /*4ef0*/  USEL UR13, UR4, URZ, UP1 ;  /* 0x000000ff040d7287 */ /* 0x000fe20008800000 */
[----:B------:R-:W-:Y:S01]  /*4f00*/  SYNCS.ARRIVE.TRANS64.RED.A1T0 RZ, [UR5], RZ ;  /* 0x000000ffffff79a7 */ /* 0x000fe20008100405 */
[----:B------:R-:W-:Y:S02]  /*4f10*/  USEL UR5, URZ, 0x1, UP1 ;  /* 0x00000001ff057887 */ /* 0x000fe40008800000 */
[----:B------:R-:W-:Y:S04]  /*4f20*/  UPLOP3.LUT UP1, UPT, UPT, UPT, UPT, 0x80, 0x8 ;  /* 0x000000000008789c */ /* 0x000fe80003f2f070 */
[----:B------:R-:W-:Y:S01]  /*4f30*/  LOP3.LUT R30, R30, UR5, RZ, 0x3c, !PT ;  /* 0x000000051e1e7c12 */ /* 0x000fe2000f8e3cff */
[----:B------:R-:W-:Y:S06]  /*4f40*/  @P3 BRA `(.L_x_81) ;  /* 0xfffffff400983947 */ /* 0x000fec000383ffff */
[----:B------:R-:W-:Y:S01]  /*4f50*/  UIADD3 UR7, UPT, UPT, UR7, 0x70, URZ ;  /* 0x0000007007077890 */ /* 0x000fe2000fffe0ff */
[----:B------:R-:W-:-:S03]  /*4f60*/  SHF.L.U32 R3, R30, 0x1f, RZ ;  /* 0x0000001f1e037819 */ /* 0x000fc600000006ff */
[----:B------:R-:W-:-:S09]  /*4f70*/  ULEA UR4, UR13, UR7, 0x3 ;  /* 0x000000070d047291 */ /* 0x000fd2000f8e18ff */
[----:B------:R-:W1:Y:S02]  /*4f80*/  SYNCS.PHASECHK.TRANS64.TRYWAIT P0, [UR4], R3 ;  /* 0x00000003ff0075a7 */ /* 0x000e640008001104 */
[----:B-1----:R-:W-:Y:S05]  /*4f90*/  @!P0 BRA `(.L_x_82) ;  /* 0x0000001c00808947 */ /* 0x002fea0003800000 */
.L_x_139:
[----:B------:R-:W-:-:S04]  /*4fa0*/  UIADD3 UR4, UPT, UPT, UR13, 0x1, URZ ;  /* 0x000000010d047890 */ /* 0x000fc8000fffe0ff */
[----:B------:R-:W-:-:S04]  /*4fb0*/  UISETP.NE.AND UP0, UPT, UR4, 0x2, UPT ;  /* 0x000000020400788c */ /* 0x000fc8000bf05270 */
[----:B------:R-:W-:Y:S02]  /*4fc0*/  USEL UR5, URZ, 0x1, UP0 ;  /* 0x00000001ff057887 */ /* 0x000fe40008000000 */
[----:B------:R-:W-:-:S04]  /*4fd0*/  USEL UR4, UR4, URZ, UP0 ;  /* 0x000000ff04047287 */ /* 0x000fc80008000000 */
[----:B------:R-:W-:Y:S01]  /*4fe0*/  ULEA UR4, UR4, UR7, 0x3 ;  /* 0x0000000704047291 */ /* 0x000fe2000f8e18ff */
[----:B-1----:R-:W-:-:S04]  /*4ff0*/  LOP3.LUT R3, R30, UR5, RZ, 0x3c, !PT ;  /* 0x000000051e037c12 */ /* 0x002fc8000f8e3cff */
[----:B------:R-:W-:Y:S01]  /*5000*/  SHF.L.U32 R3, R3, 0x1f, RZ ;  /* 0x0000001f03037819 */ /* 0x000fe200000006ff */
[----:B------:R-:W-:-:S07]  /*5010*/  IMAD.U32 R0, RZ, RZ, UR4 ;  /* 0x00000004ff007e24 */ /* 0x000fce000f8e00ff */
.L_x_83:
[----:B-1----:R1:W3:Y:S02]  /*5020*/  SYNCS.PHASECHK.TRANS64.TRYWAIT P0, [R0+URZ], R3 ;  /* 0x00000003000075a7 */ /* 0x0022e400080011ff */
[----:B---3--:R-:W-:Y:S05]  /*5030*/  @!P0 NANOSLEEP.SYNCS 0x989680 ;  /* 0x009896800000895d */ /* 0x008fea0003900000 */
[----:B------:R-:W3:Y:S02]  /*5040*/  @!P0 SYNCS.PHASECHK.TRANS64 P0, [R0+URZ], R3 ;  /* 0x00000003000085a7 */ /* 0x000ee400080010ff */
[----:B--23--:R-:W-:Y:S05]  /*5050*/  @P0 EXIT ;  /* 0x000000000000094d */ /* 0x00cfea0003800000 */
[----:B------:R-:W-:Y:S05]  /*5060*/  BRA `(.L_x_83) ;  /* 0xfffffffc00ec7947 */ /* 0x000fea000383ffff */
.L_x_73:
[----:B------:R-:W-:-:S06]  /*5070*/  UISETP.GE.AND UP1, UPT, UR10, 0x4, UPT ;  /* 0x000000040a00788c */ /* 0x000fcc000bf26270 */
[----:B------:R-:W-:-:S13]  /*5080*/  PLOP3.LUT P0, PT, PT, PT, UP1, 0x80, 0x8 ;  /* 0x000000000008781c */ /* 0x000fda0003f0f018 */
[----:B------:R-:W-:Y:S05]  /*5090*/  @!P0 EXIT ;  /* 0x000000000000894d */ /* 0x000fea0003800000 */
[----:B------:R-:W-:Y:S01]  /*50a0*/  BAR.SYNC.DEFER_BLOCKING 0x6, 0xa0 ;  /* 0x0182800000007b1d */ /* 0x000fe20000010000 */
[C---:B------:R-:W-:Y:S01]  /*50b0*/  IMAD.SHL.U32 R0, R52.reuse, 0x8, RZ ;  /* 0x0000000834007824 */ /* 0x040fe200078e00ff */
[----:B------:R-:W-:Y:S01]  /*50c0*/  CS2R R48, SRZ ;  /* 0x0000000000307805 */ /* 0x000fe2000001ff00 */
[C---:B------:R-:W-:Y:S02]  /*50d0*/  IMAD.U32 R26, R52.reuse, 0x10000, RZ ;  /* 0x00010000341a7824 */ /* 0x040fe400078e00ff */
[----:B------:R-:W-:Y:S01]  /*50e0*/  IMAD.SHL.U32 R51, R52, 0x4, RZ ;  /* 0x0000000434337824 */ /* 0x000fe200078e00ff */
[----:B------:R-:W-:Y:S02]  /*50f0*/  UMOV UR4, 0x400 ;  /* 0x0000040000047882 */ /* 0x000fe40000000000 */
[----:B------:R-:W1:Y:S01]  /*5100*/  LDC R45, c[0x0][0x370] ;  /* 0x0000dc00ff2d7b82 */ /* 0x000e620000000800 */
[----:B------:R-:W-:Y:S01]  /*5110*/  ULEA UR4, UR45, UR4, 0x18 ;  /* 0x000000042d047291 */ /* 0x000fe2000f8ec0ff */
[----:B------:R-:W-:Y:S01]  /*5120*/  LOP3.LUT R0, R0, 0x78, RZ, 0xc0, !PT ;  /* 0x0000007800007812 */ /* 0x000fe200078ec0ff */
[----:B------:R-:W-:Y:S01]  /*5130*/  IMAD.MOV.U32 R50, RZ, RZ, 0x1 ;  /* 0x00000001ff327424 */ /* 0x000fe200078e00ff */
[----:B------:R-:W-:Y:S01]  /*5140*/  LOP3.LUT R26, R26, 0x600000, RZ, 0xc0, !PT ;  /* 0x006000001a1a7812 */ /* 0x000fe200078ec0ff */
[----:B------:R-:W-:Y:S01]  /*5150*/  IMAD.MOV.U32 R10, RZ, RZ, RZ ;  /* 0x000000ffff0a7224 */ /* 0x000fe200078e00ff */
[----:B------:R-:W-:Y:S01]  /*5160*/  LOP3.LUT R51, R0, 0x180, R51, 0xf8, !PT ;  /* 0x0000018000337812 */ /* 0x000fe200078ef833 */
[----:B------:R-:W2:Y:S01]  /*5170*/  LDCU.64 UR54, c[0x0][0x348] ;  /* 0x00006900ff3677ac */ /* 0x000ea20008000a00 */
[----:B------:R-:W4:Y:S01]  /*5180*/  LDC R24, c[0x0][0xb0c] ;  /* 0x0002c300ff187b82 */ /* 0x000f220000000800 */
[----:B------:R-:W-:-:S02]  /*5190*/  LOP3.LUT R52, R52, 0x60, RZ, 0xc0, !PT ;  /* 0x0000006034347812 */ /* 0x000fc400078ec0ff */
[----:B------:R-:W-:Y:S01]  /*51a0*/  SHF.L.U32 R51, R51, 0x1, RZ ;  /* 0x0000000133337819 */ /* 0x000fe200000006ff */
[----:B------:R-:W1:Y:S04]  /*51b0*/  LDCU.64 UR46, c[0x0][0x888] ;  /* 0x00011100ff2e77ac */ /* 0x000e680008000a00 */
[----:B------:R-:W1:Y:S01]  /*51c0*/  LDC R43, c[0x0][0xb20] ;  /* 0x0002c800ff2b7b82 */ /* 0x000e620000000800 */
[----:B------:R-:W3:Y:S01]  /*51d0*/  LDS R3, [UR4+0x140] ;  /* 0x00014004ff037984 */ /* 0x000ee20008000800 */
[----:B------:R-:W1:Y:S01]  /*51e0*/  LDCU.64 UR48, c[0x0][0x890] ;  /* 0x00011200ff3077ac */ /* 0x000e620008000a00 */
[----:B------:R-:W-:Y:S01]  /*51f0*/  UMOV UR36, URZ ;  /* 0x000000ff00247c82 */ /* 0x000fe20008000000 */
[----:B------:R-:W-:-:S04]  /*5200*/  UMOV UR40, URZ ;  /* 0x000000ff00287c82 */ /* 0x000fc80008000000 */
[----:B------:R-:W1:Y:S01]  /*5210*/  LDC R23, c[0x0][0xb30] ;  /* 0x0002cc00ff177b82 */ /* 0x000e620000000800 */
[----:B------:R-:W-:Y:S01]  /*5220*/  UMOV UR42, URZ ;  /* 0x000000ff002a7c82 */ /* 0x000fe20008000000 */
[----:B------:R-:W-:-:S06]  /*5230*/  UMOV UR43, URZ ;  /* 0x000000ff002b7c82 */ /* 0x000fcc0008000000 */
[----:B------:R-:W1:Y:S08]  /*5240*/  LDC.64 R36, c[0x0][0xb10] ;  /* 0x0002c400ff247b82 */ /* 0x000e700000000a00 */
[----:B------:R-:W1:Y:S08]  /*5250*/  LDC.64 R18, c[0x0][0xb18] ;  /* 0x0002c600ff127b82 */ /* 0x000e700000000a00 */
[----:B------:R-:W1:Y:S08]  /*5260*/  LDC.64 R16, c[0x0][0xb28] ;  /* 0x0002ca00ff107b82 */ /* 0x000e700000000a00 */
[----:B------:R-:W1:Y:S01]  /*5270*/  LDC.64 R34, c[0x0][0x8b0] ;  /* 0x00022c00ff227b82 */ /* 0x000e620000000a00 */
[----:B---3--:R-:W-:-:S07]  /*5280*/  IADD3 R26, PT, PT, R3, R26, RZ ;  /* 0x0000001a031a7210 */ /* 0x008fce0007ffe0ff */
[----:B------:R-:W3:Y:S08]  /*5290*/  LDC.64 R32, c[0x0][0x8a8] ;  /* 0x00022a00ff207b82 */ /* 0x000ef00000000a00 */
[----:B--2-4-:R-:W1:Y:S02]  /*52a0*/  LDC R44, c[0x0][0x374] ;  /* 0x0000dd00ff2c7b82 */ /* 0x014e640000000800 */
.L_x_99:
[----:B--2---:R-:W2:Y:S01]  /*52b0*/  S2UR UR50, SR_CgaCtaId ;  /* 0x00000000003279c3 */ /* 0x004ea20000008800 */
[----:B------:R-:W-:Y:S01]  /*52c0*/  UMOV UR39, 0x400 ;  /* 0x0000040000277882 */ /* 0x000fe20000000000 */
[----:B------:R-:W-:Y:S01]  /*52d0*/  SHF.L.U32 R3, R48, 0x1f, RZ ;  /* 0x0000001f30037819 */ /* 0x000fe200000006ff */
[----:B--2---:R-:W-:Y:S06]  /*52e0*/  ULEA UR39, UR50, UR39, 0x18 ;  /* 0x0000002732277291 */ /* 0x004fec000f8ec0ff */
[C---:B------:R-:W-:Y:S02]  /*52f0*/  LEA R0, R10.reuse, UR39, 0x3 ;  /* 0x000000270a007c11 */ /* 0x040fe4000f8e18ff */
[----:B------:R-:W-:Y:S02]  /*5300*/  LEA R12, R10, UR39, 0x4 ;  /* 0x000000270a0c7c11 */ /* 0x000fe4000f8e20ff */
[----:B------:R-:W2:Y:S02]  /*5310*/  SYNCS.PHASECHK.TRANS64.TRYWAIT P0, [R0+URZ+0x90], R3 ;  /* 0x00009003000075a7 */ /* 0x000ea400080011ff */
[----:B-12---:R-:W-:Y:S05]  /*5320*/  @!P0 BRA `(.L_x_84) ;  /* 0x0000001800b48947 */ /* 0x006fea0003800000 */
.L_x_140:
[----:B------:R-:W-:Y:S01]  /*5330*/  ISETP.GE.AND P0, PT, R22, 0x1, PT ;  /* 0x000000011600780c */ /* 0x000fe20003f06270 */
[----:B------:R-:W4:Y:S01]  /*5340*/  LDS.128 R12, [R12+0x120] ;  /* 0x000120000c0c7984 */ /* 0x000f220000000c00 */
[----:B--2---:R-:W-:Y:S01]  /*5350*/  VIADD R0, R0, 0xa0 ;  /* 0x000000a000007836 */ /* 0x004fe20000000000 */
        /* <DEDUP_REMOVED lines=8> */
[----:B----4-:R-:W-:Y:S04]  /*53e0*/  LOP3.LUT P6, RZ, R14, 0x1, RZ, 0xc0, !PT ;  /* 0x000000010eff7812 */ /* 0x010fe800078cc0ff */
[----:B------:R-:W-:Y:S09]  /*53f0*/  P2R R53, PR, RZ, 0x40 ;  /* 0x00000040ff357803 */ /* 0x000ff20000000000 */
[----:B------:R-:W-:Y:S02]  /*5400*/  @P6 MOV R27, R12 ;  /* 0x0000000c001b6202 */ /* 0x000fe40000000f00 */
[----:B------:R-:W-:Y:S01]  /*5410*/  @P6 LOP3.LUT R25, R13, 0xffff, RZ, 0xc0, !PT ;  /* 0x0000ffff0d196812 */ /* 0x000fe200078ec0ff */
[----:B--2---:R-:W-:Y:S06]  /*5420*/  @!P0 BRA `(.L_x_85) ;  /* 0x0000000000a48947 */ /* 0x004fec0003800000 */
[----:B-1----:R-:W-:Y:S01]  /*5430*/  IMAD.HI.U32 R30, R44, R19, RZ ;  /* 0x000000132c1e7227 */ /* 0x002fe200078e00ff */
[----:B------:R-:W-:Y:S02]  /*5440*/  ISETP.NE.AND P0, PT, R18, 0x1, PT ;  /* 0x000000011200780c */ /* 0x000fe40003f05270 */
[----:B------:R-:W-:Y:S01]  /*5450*/  ISETP.NE.AND P1, PT, R22, 0x1, PT ;  /* 0x000000011600780c */ /* 0x000fe20003f25270 */
[-C--:B------:R-:W-:Y:S01]  /*5460*/  IMAD.HI.U32 R20, R45, R36.reuse, RZ ;  /* 0x000000242d147227 */ /* 0x080fe200078e00ff */
[----:B------:R-:W-:Y:S02]  /*5470*/  SHF.R.U32.HI R11, RZ, R43, R30 ;  /* 0x0000002bff0b7219 */ /* 0x000fe4000001161e */
[----:B------:R-:W-:Y:S01]  /*5480*/  ISETP.NE.AND P2, PT, R24, 0x1, PT ;  /* 0x000000011800780c */ /* 0x000fe20003f45270 */
[----:B------:R-:W-:Y:S01]  /*5490*/  IMAD.HI.U32 R56, R25, R19, RZ ;  /* 0x0000001319387227 */ /* 0x000fe200078e00ff */
[----:B------:R-:W-:Y:S02]  /*54a0*/  SHF.R.U32.HI R20, RZ, R37, R20 ;  /* 0x00000025ff147219 */ /* 0x000fe40000011614 */
[----:B------:R-:W-:Y:S01]  /*54b0*/  SEL R3, R44, R11, !P0 ;  /* 0x0000000b2c037207 */ /* 0x000fe20004000000 */
[----:B------:R-:W-:Y:S01]  /*54c0*/  IMAD.HI.U32 R54, R27, R36, RZ ;  /* 0x000000241b367227 */ /* 0x000fe200078e00ff */
[----:B------:R-:W-:Y:S03]  /*54d0*/  SEL R7, R45, R20, !P2 ;  /* 0x000000142d077207 */ /* 0x000fe60005000000 */
[-C--:B------:R-:W-:Y:S01]  /*54e0*/  IMAD.HI.U32 R20, R3, R16.reuse, RZ ;  /* 0x0000001003147227 */ /* 0x080fe200078e00ff */
[----:B------:R-:W-:Y:S03]  /*54f0*/  SHF.R.U32.HI R54, RZ, R37, R54 ;  /* 0x00000025ff367219 */ /* 0x000fe60000011636 */
[----:B------:R-:W-:Y:S01]  /*5500*/  IMAD.HI.U32 R30, R7, R16, RZ ;  /* 0x00000010071e7227 */ /* 0x000fe200078e00ff */
[----:B------:R-:W-:Y:S02]  /*5510*/  @P1 SHF.R.U32.HI R3, RZ, R17, R20 ;  /* 0x00000011ff031219 */ /* 0x000fe40000011614 */
[----:B------:R-:W-:Y:S02]  /*5520*/  SHF.R.U32.HI R20, RZ, R43, R56 ;  /* 0x0000002bff147219 */ /* 0x000fe40000011638 */
[----:B------:R-:W-:Y:S01]  /*5530*/  @P1 SHF.R.U32.HI R7, RZ, R17, R30 ;  /* 0x00000011ff071219 */ /* 0x000fe2000001161e */
[C---:B------:R-:W-:Y:S01]  /*5540*/  IMAD R2, R22.reuse, R3, RZ ;  /* 0x0000000316027224 */ /* 0x040fe200078e02ff */
[----:B------:R-:W-:Y:S02]  /*5550*/  SEL R5, R25, R20, !P0 ;  /* 0x0000001419057207 */ /* 0x000fe40004000000 */
[----:B------:R-:W-:Y:S01]  /*5560*/  SEL R3, R27, R54, !P2 ;  /* 0x000000361b037207 */ /* 0x000fe20005000000 */
[----:B------:R-:W-:Y:S01]  /*5570*/  IMAD R4, R22, R7, RZ ;  /* 0x0000000716047224 */ /* 0x000fe200078e02ff */
[C---:B------:R-:W-:Y:S01]  /*5580*/  ISETP.GE.AND P0, PT, R5.reuse, R2, PT ;  /* 0x000000020500720c */ /* 0x040fe20003f06270 */
[----:B------:R-:W-:Y:S03]  /*5590*/  IMAD.HI.U32 R6, R5, R16, RZ ;  /* 0x0000001005067227 */ /* 0x000fe600078e00ff */
[----:B------:R-:W-:Y:S01]  /*55a0*/  ISETP.GE.OR P0, PT, R3, R4, P0 ;  /* 0x000000040300720c */ /* 0x000fe20000706670 */
[----:B------:R-:W-:Y:S01]  /*55b0*/  IMAD.MOV R4, RZ, RZ, -R3 ;  /* 0x000000ffff047224 */ /* 0x000fe200078e0a03 */
[-C--:B------:R-:W-:Y:S03]  /*55c0*/  SHF.R.U32.HI R6, RZ, R17.reuse, R6 ;  /* 0x00000011ff067219 */ /* 0x080fe60000011606 */
[----:B------:R-:W-:Y:S01]  /*55d0*/  IMAD R27, R24, R4, R27 ;  /* 0x00000004181b7224 */ /* 0x000fe200078e021b */
[----:B------:R-:W-:Y:S05]  /*55e0*/  SEL R9, R5, R6, !P1 ;  /* 0x0000000605097207 */ /* 0x000fea0004800000 */
[----:B------:R-:W-:Y:S02]  /*55f0*/  IMAD.MOV R6, RZ, RZ, -R9 ;  /* 0x000000ffff067224 */ /* 0x000fe400078e0a09 */
[C---:B------:R-:W-:Y:S04]  /*5600*/  @!P0 IMAD.HI.U32 R2, R3.reuse, R16, RZ ;  /* 0x0000001003028227 */ /* 0x040fe800078e00ff */
[----:B------:R-:W-:Y:S01]  /*5610*/  IMAD R6, R22, R6, R5 ;  /* 0x0000000616067224 */ /* 0x000fe200078e0205 */
[----:B------:R-:W-:Y:S04]  /*5620*/  @!P0 SHF.R.U32.HI R2, RZ, R17, R2 ;  /* 0x00000011ff028219 */ /* 0x000fe80000011602 */
[----:B------:R-:W-:Y:S02]  /*5630*/  @!P0 SEL R0, R3, R2, !P1 ;  /* 0x0000000203008207 */ /* 0x000fe40004800000 */
[----:B------:R-:W-:Y:S02]  /*5640*/  IADD3 R2, PT, PT, -R5, RZ, RZ ;  /* 0x000000ff05027210 */ /* 0x000fe40007ffe1ff */
[----:B------:R-:W-:Y:S01]  /*5650*/  @!P0 IADD3 R8, PT, PT, R9, -R0, RZ ;  /* 0x8000000009088210 */ /* 0x000fe20007ffe0ff */
[----:B------:R-:W-:Y:S02]  /*5660*/  @!P0 IMAD R0, R7, R6, R0 ;  /* 0x0000000607008224 */ /* 0x000fe400078e0200 */
[----:B------:R-:W-:Y:S02]  /*5670*/  IMAD R25, R18, R2, R25 ;  /* 0x0000000212197224 */ /* 0x000fe400078e0219 */
[----:B------:R-:W-:Y:S02]  /*5680*/  @!P0 IMAD R5, R8, R22, R3 ;  /* 0x0000001608058224 */ /* 0x000fe400078e0203 */
[----:B------:R-:W-:Y:S04]  /*5690*/  @!P0 IMAD.MOV.U32 R3, RZ, RZ, R0 ;  /* 0x000000ffff038224 */ /* 0x000fe800078e0000 */
[----:B------:R-:W-:Y:S02]  /*56a0*/  IMAD R27, R3, R24, R27 ;  /* 0x00000018031b7224 */ /* 0x000fe400078e021b */
[----:B------:R-:W-:Y:S07]  /*56b0*/  IMAD R25, R5, R18, R25 ;  /* 0x0000001205197224 */ /* 0x000fee00078e0219 */
.L_x_85:
[----:B------:R-:W-:Y:S01]  /*56c0*/  ULEA.HI UR4, UR36, UR36, URZ, 0x1 ;  /* 0x0000002424047291 */ /* 0x000fe2000f8f08ff */
[----:B-1----:R-:W-:Y:S01]  /*56d0*/  ISETP.NE.U32.AND P1, PT, R34, RZ, PT ;  /* 0x000000ff2200720c */ /* 0x002fe20003f25070 */
[----:B------:R-:W-:Y:S02]  /*56e0*/  UISETP.NE.U32.AND UP2, UPT, UR48, URZ, UPT ;  /* 0x000000ff3000728c */ /* 0x000fe4000bf45070 */
[----:B------:R-:W-:Y:S01]  /*56f0*/  USHF.L.U32 UR5, UR4, 0x2, URZ ;  /* 0x0000000204057899 */ /* 0x000fe200080006ff */
[----:B------:R-:W-:Y:S01]  /*5700*/  ISETP.NE.AND.EX P1, PT, R35, RZ, PT, P1 ;  /* 0x000000ff2300720c */ /* 0x000fe20003f25310 */
[----:B------:R-:W-:Y:S02]  /*5710*/  UISETP.NE.AND.EX UP2, UPT, UR49, URZ, UPT, UP2 ;  /* 0x000000ff3100728c */ /* 0x000fe4000bf45320 */
[----:B------:R-:W-:Y:S02]  /*5720*/  ULOP3.LUT UR6, UR4, 0xffe, URZ, 0xc0, !UPT ;  /* 0x00000ffe04067892 */ /* 0x000fe4000f8ec0ff */
[----:B------:R-:W-:Y:S02]  /*5730*/  ULOP3.LUT UR4, UR5, 0xfffffff8, URZ, 0xc0, !UPT ;  /* 0xfffffff805047892 */ /* 0x000fe4000f8ec0ff */
[----:B------:R-:W-:Y:S02]  /*5740*/  UISETP.NE.AND UP0, UPT, UR44, URZ, UPT ;  /* 0x000000ff2c00728c */ /* 0x000fe4000bf05270 */
[----:B------:R-:W-:Y:S02]  /*5750*/  UIADD3 UR5, UPT, UPT, -UR6, UR36, URZ ;  /* 0x0000002406057290 */ /* 0x000fe4000fffe1ff */
[----:B------:R-:W-:Y:S02]  /*5760*/  VIADD R3, R26, UR4 ;  /* 0x000000041a037c36 */ /* 0x000fe40008000000 */
[----:B------:R-:W-:Y:S02]  /*5770*/  PLOP3.LUT P2, PT, PT, PT, UP0, 0x80, 0x8 ;  /* 0x000000000008781c */ /* 0x000fe40003f4f008 */
[----:B------:R-:W-:Y:S01]  /*5780*/  IMAD.U32 R0, RZ, RZ, UR5 ;  /* 0x00000005ff007e24 */ /* 0x000fe2000f8e00ff */
[----:B------:R-:W-:Y:S10]  /*5790*/  BRA.U !UP2, `(.L_x_86) ;  /* 0x000000010a387547 */ /* 0x000ff4000b800000 */
[----:B------:R-:W-:Y:S01]  /*57a0*/  UISETP.NE.U32.AND UP0, UPT, UR46, URZ, UPT ;  /* 0x000000ff2e00728c */ /* 0x000fe2000bf05070 */
[----:B------:R-:W-:Y:S03]  /*57b0*/  HFMA2 R42, -RZ, RZ, 0, 5.9604644775390625e-08 ;  /* 0x00000001ff2a7431 */ /* 0x000fe600000001ff */
[----:B------:R-:W-:Y:S06]  /*57c0*/  UISETP.NE.AND.EX UP0, UPT, UR47, URZ, UPT, UP0 ;  /* 0x000000ff2f00728c */ /* 0x000fec000bf05300 */
[----:B------:R-:W-:Y:S05]  /*57d0*/  PLOP3.LUT P0, PT, PT, PT, UP0, 0x80, 0x8 ;  /* 0x000000000008781c */ /* 0x000fea0003f0f008 */
[----:B------:R-:W1:Y:S01]  /*57e0*/  @UP0 LDCU.64 UR4, c[0x0][0x888] ;  /* 0x00011100ff0407ac */ /* 0x000e620008000a00 */
[----:B------:R-:W-:Y:S04]  /*57f0*/  @UP0 UIMAD UR6, UR60, UR48, URZ ;  /* 0x000000303c0602a4 */ /* 0x000fe8000f8e02ff */
[----:B-1----:R-:W-:Y:S06]  /*5800*/  @UP0 UIMAD.WIDE UR4, UR6, 0x4, UR4 ;  /* 0x00000004060408a5 */ /* 0x002fec000f8e0204 */
[----:B------:R-:W-:Y:S02]  /*5810*/  IMAD.U32 R4, RZ, RZ, UR4 ;  /* 0x00000004ff047e24 */ /* 0x000fe4000f8e00ff */
[----:B------:R-:W-:Y:S05]  /*5820*/  IMAD.U32 R5, RZ, RZ, UR5 ;  /* 0x00000005ff057e24 */ /* 0x000fea000f8e00ff */
[----:B------:R-:W2:Y:S02]  /*5830*/  @P0 LDG.E R2, desc[UR52][R4.64] ;  /* 0x0000003404020981 */ /* 0x000ea4000c1e1900 */
[----:B--2---:R-:W-:Y:S01]  /*5840*/  @P0 R2UR UR37, R2 ;  /* 0x00000000022502ca */ /* 0x004fe200000e0000 */
[----:B------:R-:W-:Y:S05]  /*5850*/  IMAD.MOV.U32 R2, RZ, RZ, 0x1 ;  /* 0x00000001ff027424 */ /* 0x000fea00078e00ff */
[----:B------:R-:W-:Y:S08]  /*5860*/  @!P0 PRMT R42, R2, 0x7610, R42 ;  /* 0x00007610022a8816 */ /* 0x000ff0000000002a */
[----:B------:R-:W1:Y:S02]  /*5870*/  @!UP0 LDCU UR37, c[0x0][0x880] ;  /* 0x00011000ff2587ac */ /* 0x000e640008000800 */
.L_x_86:
[----:B------:R-:W-:Y:S05]  /*5880*/  @!P1 BRA `(.L_x_87) ;  /* 0x0000000000209947 */ /* 0x000fea0003800000 */
[----:B---3--:R-:W-:Y:S04]  /*5890*/  ISETP.NE.U32.AND P0, PT, R32, RZ, PT ;  /* 0x000000ff2000720c */ /* 0x008fe80003f05070 */
[----:B------:R-:W-:Y:S11]  /*58a0*/  ISETP.NE.AND.EX P0, PT, R33, RZ, PT, P0 ;  /* 0x000000ff2100720c */ /* 0x000ff60003f05300 */
[----:B------:R-:W-:Y:S02]  /*58b0*/  @!UPT UIADD3 URZ, UPT, UPT, URZ, URZ, URZ ;  /* 0x000000fffffff290 */ /* 0x000fe4000fffe0ff */
[----:B------:R-:W2:Y:S01]  /*58c0*/  @P0 LDC.64 R4, c[0x0][0x8a8] ;  /* 0x00022a00ff040b82 */ /* 0x000ea20000000a00 */
[----:B------:R-:W-:Y:S04]  /*58d0*/  @P0 IMAD R2, R34, UR60, RZ ;  /* 0x0000003c22020c24 */ /* 0x000fe8000f8e02ff */
[----:B--2---:R-:W-:Y:S05]  /*58e0*/  @P0 IMAD.WIDE R4, R2, 0x4, R4 ;  /* 0x0000000402040825 */ /* 0x004fea00078e0204 */
[----:B-----5:R2:W5:Y:S02]  /*58f0*/  @P0 LDG.E R28, desc[UR52][R4.64] ;  /* 0x00000034041c0981 */ /* 0x020564000c1e1900 */
[----:B--2---:R-:W4:Y:S02]  /*5900*/  @!P0 LDC R28, c[0x0][0x8a0] ;  /* 0x00022800ff1c8b82 */ /* 0x004f240000000800 */
.L_x_87:
[----:B------:R-:W2:Y:S01]  /*5910*/  LDC.64 R8, c[0x0][0xb10] ;  /* 0x0002c400ff087b82 */ /* 0x000ea20000000a00 */
[----:B------:R-:W-:Y:S01]  /*5920*/  UISETP.NE.AND UP4, UPT, UR44, URZ, UPT ;  /* 0x000000ff2c00728c */ /* 0x000fe2000bf85270 */
[----:B-1----:R-:W-:Y:S01]  /*5930*/  @P2 FSETP.NEU.AND P1, PT, RZ, UR37, PT ;  /* 0x00000025ff002c0b */ /* 0x002fe2000bf2d000 */
[----:B------:R-:W-:Y:S01]  /*5940*/  UPLOP3.LUT UP0, UPT, UPT, UPT, UPT, 0x40, 0x4 ;  /* 0x000000000004789c */ /* 0x000fe20003f0e870 */
[----:B------:R-:W-:Y:S01]  /*5950*/  @P2 LOP3.LUT P0, RZ, R42, 0xff, RZ, 0xc0, !PT ;  /* 0x000000ff2aff2812 */ /* 0x000fe2000780c0ff */
[----:B------:R-:W-:Y:S03]  /*5960*/  ULEA UR38, UR36, UR39, 0x3 ;  /* 0x0000002724267291 */ /* 0x000fe6000f8e18ff */
[----:B------:R-:W1:Y:S01]  /*5970*/  LDC.64 R6, c[0x0][0xb18] ;  /* 0x0002c600ff067b82 */ /* 0x000e620000000a00 */
[----:B------:R-:W-:Y:S01]  /*5980*/  LOP3.LUT R11, R50, 0x1, RZ, 0x3c, !PT ;  /* 0x00000001320b7812 */ /* 0x000fe200078e3cff */
[----:B------:R-:W-:Y:S01]  /*5990*/  USHF.L.U32 UR41, UR40, 0xa, URZ ;  /* 0x0000000a28297899 */ /* 0x000fe200080006ff */
[----:B------:R-:W-:Y:S01]  /*59a0*/  SHF.L.U32 R20, R49, 0x1f, RZ ;  /* 0x0000001f31147819 */ /* 0x000fe200000006ff */
[----:B------:R-:W-:Y:S01]  /*59b0*/  IMAD R29, R0, 0x100000, R3 ;  /* 0x00100000001d7824 */ /* 0x000fe200078e0203 */
[----:B------:R-:W-:Y:S01]  /*59c0*/  @P6 SHF.R.U32.HI R47, RZ, 0x10, R13 ;  /* 0x00000010ff2f6819 */ /* 0x000fe2000001160d */
[----:B------:R-:W3:Y:S01]  /*59d0*/  @UP4 LDCU.64 UR4, c[0x0][0x888] ;  /* 0x00011100ff0447ac */ /* 0x000ee20008000a00 */
[----:B------:R-:W-:Y:S01]  /*59e0*/  VIADD R56, R10, 0x1 ;  /* 0x000000010a387836 */ /* 0x000fe20000000000 */
[----:B------:R-:W-:Y:S01]  /*59f0*/  CS2R R30, SRZ ;  /* 0x00000000001e7805 */ /* 0x000fe2000001ff00 */
[----:B------:R-:W-:Y:S01]  /*5a00*/  IMAD.U32 R12, RZ, RZ, UR41 ;  /* 0x00000029ff0c7e24 */ /* 0x000fe2000f8e00ff */
[----:B------:R-:W-:Y:S01]  /*5a10*/  @UP4 UPLOP3.LUT UP0, UPT, UPT, UPT, UP2, 0x80, 0x8 ;  /* 0x000000000008489c */ /* 0x000fe20003f0f020 */
[----:B------:R-:W-:Y:S03]  /*5a20*/  @P2 VOTEU.ANY UP1, P1 ;  /* 0x0000000000ff2886 */ /* 0x000fe60000820100 */
[----:B------:R-:W-:Y:S01]  /*5a30*/  IADD3 R55, PT, PT, R12, UR39, R51 ;  /* 0x000000270c377c10 */ /* 0x000fe2000fffe033 */
[----:B---3--:R-:W-:Y:S02]  /*5a40*/  @UP4 UISETP.NE.U32.AND UP3, UPT, UR4, URZ, UPT ;  /* 0x000000ff0400428c */ /* 0x008fe4000bf65070 */
[----:B------:R-:W-:Y:S02]  /*5a50*/  @UP4 USEL UR4, URZ, 0xffffffff, UP1 ;  /* 0xffffffffff044887 */ /* 0x000fe40008800000 */
[----:B------:R-:W-:Y:S01]  /*5a60*/  @UP4 UISETP.NE.AND.EX UP3, UPT, UR5, URZ, UPT, UP3 ;  /* 0x000000ff0500428c */ /* 0x000fe2000bf65330 */
[----:B------:R-:W-:Y:S01]  /*5a70*/  @P2 VOTEU.ANY UP1, P0 ;  /* 0x0000000000ff2886 */ /* 0x000fe20000020100 */
[----:B------:R-:W-:Y:S02]  /*5a80*/  ISETP.NE.AND P0, PT, R23, 0x1, PT ;  /* 0x000000011700780c */ /* 0x000fe40003f05270 */
[----:B------:R-:W-:Y:S04]  /*5a90*/  @UP4 USEL UR5, URZ, 0xffffffff, UP3 ;  /* 0xffffffffff054887 */ /* 0x000fe80009800000 */
[----:B------:R-:W-:Y:S04]  /*5aa0*/  @UP0 USEL UR4, UR5, UR4, !UP1 ;  /* 0x0000000405040287 */ /* 0x000fe8000c800000 */
[----:B------:R-:W-:Y:S03]  /*5ab0*/  @UP4 ULOP3.LUT UR4, UR4, 0x1, URZ, 0xc0, !UPT ;  /* 0x0000000104044892 */ /* 0x000fe6000f8ec0ff */
[----:B------:R-:W3:Y:S01]  /*5ac0*/  @!P0 LDC R2, c[0x0][0xb20] ;  /* 0x0002c800ff028b82 */ /* 0x000ee20000000800 */
[----:B------:R-:W-:Y:S01]  /*5ad0*/  UISETP.NE.U32.OR UP0, UPT, UR4, 0x1, !UP4 ;  /* 0x000000010400788c */ /* 0x000fe2000e705470 */
[----:B--2---:R-:W-:Y:S01]  /*5ae0*/  @!P0 IMAD.HI.U32 R8, R27, R8, RZ ;  /* 0x000000081b088227 */ /* 0x004fe200078e00ff */
[----:B------:R-:W-:Y:S05]  /*5af0*/  ULEA UR4, UR40, UR39, 0x3 ;  /* 0x0000002728047291 */ /* 0x000fea000f8e18ff */
[----:B------:R-:W2:Y:S01]  /*5b00*/  @!P0 LDC R4, c[0x0][0xb0c] ;  /* 0x0002c300ff048b82 */ /* 0x000ea20000000800 */
[----:B-1----:R-:W-:Y:S01]  /*5b10*/  @!P0 ISETP.NE.AND P1, PT, R6, 0x1, PT ;  /* 0x000000010600880c */ /* 0x002fe20003f25270 */
[----:B------:R-:W-:Y:S01]  /*5b20*/  @!P0 IMAD.HI.U32 R7, R25, R7, RZ ;  /* 0x0000000719078227 */ /* 0x000fe200078e00ff */
[----:B------:R-:W-:Y:S01]  /*5b30*/  PLOP3.LUT P5, PT, PT, PT, UP0, 0x80, 0x8 ;  /* 0x000000000008781c */ /* 0x000fe20003faf008 */
[----:B------:R-:W-:Y:S01]  /*5b40*/  UP2UR UR45, UPR, URZ, 0x1 ;  /* 0x00000001ff2d7883 */ /* 0x000fe20008000000 */
[----:B------:R-:W-:Y:S02]  /*5b50*/  @!P0 SHF.R.U32.HI R8, RZ, R9, R8 ;  /* 0x00000009ff088219 */ /* 0x000fe40000011608 */
[----:B------:R-:W-:Y:S09]  /*5b60*/  P2R R54, PR, RZ, 0x20 ;  /* 0x00000020ff367803 */ /* 0x000ff20000000000 */
[----:B------:R-:W-:Y:S04]  /*5b70*/  @P5 SHF.L.U32 R21, R11, 0x1f, RZ ;  /* 0x0000001f0b155819 */ /* 0x000fe800000006ff */
[----:B------:R-:W1:Y:S01]  /*5b80*/  @P5 SYNCS.PHASECHK.TRANS64.TRYWAIT P4, [UR4+0x60], R21 ;  /* 0x00006015ff0055a7 */ /* 0x000e620008081104 */
[----:B---3--:R-:W-:Y:S02]  /*5b90*/  @!P0 SHF.R.U32.HI R2, RZ, R2, R7 ;  /* 0x00000002ff028219 */ /* 0x008fe40000011607 */
[----:B--2---:R-:W-:Y:S02]  /*5ba0*/  @!P0 ISETP.NE.AND P2, PT, R4, 0x1, PT ;  /* 0x000000010400880c */ /* 0x004fe40003f45270 */
[----:B------:R-:W-:Y:S02]  /*5bb0*/  @!P0 SEL R5, R25, R2, !P1 ;  /* 0x0000000219058207 */ /* 0x000fe40004800000 */
[----:B------:R-:W-:Y:S02]  /*5bc0*/  @!P0 SEL R8, R27, R8, !P2 ;  /* 0x000000081b088207 */ /* 0x000fe40005000000 */
[----:B------:R-:W-:Y:S03]  /*5bd0*/  PLOP3.LUT P1, PT, PT, PT, PT, 0x8, 0x80 ;  /* 0x000000000080781c */ /* 0x000fe60003f2e170 */
[----:B------:R-:W-:Y:S02]  /*5be0*/  @!P0 IMAD.IADD R2, R5, 0x1, -R8 ;  /* 0x0000000105028824 */ /* 0x000fe400078e0a08 */
[----:B------:R-:W-:Y:S01]  /*5bf0*/  @!P0 IMAD.IADD R5, R8, 0x1, -R5 ;  /* 0x0000000108058824 */ /* 0x000fe200078e0a05 */
[----:B------:R2:W3:Y:S01]  /*5c00*/  SYNCS.PHASECHK.TRANS64.TRYWAIT P3, [UR38+0xb0], R20 ;  /* 0x0000b014ff0075a7 */ /* 0x0004e20008061126 */
[----:B------:R-:W-:Y:S02]  /*5c10*/  @!P0 IMAD R27, R2, R4, R27 ;  /* 0x00000004021b8224 */ /* 0x000fe400078e021b */
[----:B------:R-:W-:Y:S01]  /*5c20*/  @!P0 IMAD R25, R5, R6, R25 ;  /* 0x0000000605198224 */ /* 0x000fe200078e0219 */
[----:B-1----:R-:W-:Y:S01]  /*5c30*/  @P5 PLOP3.LUT P1, PT, P4, PT, PT, 0x8, 0x80 ;  /* 0x000000000080581c */ /* 0x002fe2000272e170 */
[----:B------:R-:W-:Y:S01]  /*5c40*/  @!UPT UIADD3 URZ, UPT, UPT, URZ, URZ, URZ ;  /* 0x000000fffffff290 */ /* 0x000fe2000fffe0ff */
[----:B--2---:R-:W-:Y:S11]  /*5c50*/  BRA.U !UP0, `(.L_x_88) ;  /* 0x0000000108507547 */ /* 0x004ff6000b800000 */
[----:B------:R-:W-:Y:S02]  /*5c60*/  FSETP.NEU.AND P2, PT, RZ, UR37, PT ;  /* 0x00000025ff007c0b */ /* 0x000fe4000bf4d000 */
[----:B------:R-:W-:Y:S01]  /*5c70*/  LOP3.LUT P0, RZ, R42, 0xff, RZ, 0xc0, !PT ;  /* 0x000000ff2aff7812 */ /* 0x000fe2000780c0ff */
[----:B------:R-:W-:Y:S01]  /*5c80*/  @!UPT UIADD3 URZ, UPT, UPT, URZ, URZ, URZ ;  /* 0x000000fffffff290 */ /* 0x000fe2000fffe0ff */
[----:B------:R-:W-:Y:S11]  /*5c90*/  @!P1 BRA `(.L_x_89) ;  /* 0x00000000000c9947 */ /* 0x000ff60003800000 */
[----:B------:R-:W-:Y:S04]  /*5ca0*/  SHF.L.U32 R11, R11, 0x1f, RZ ;  /* 0x0000001f0b0b7819 */ /* 0x000fe800000006ff */
[----:B------:R-:W1:Y:S02]  /*5cb0*/  SYNCS.PHASECHK.TRANS64.TRYWAIT P1, [UR4+0x60], R11 ;  /* 0x0000600bff0075a7 */ /* 0x000e640008021104 */
[----:B-1----:R-:W-:Y:S05]  /*5cc0*/  @!P1 BRA `(.L_x_90) ;  /* 0x0000001000609947 */ /* 0x002fea0003800000 */
.L_x_89:
[----:B------:R-:W-:Y:S01]  /*5cd0*/  UISETP.NE.U32.AND UP0, UPT, UR46, URZ, UPT ;  /* 0x000000ff2e00728c */ /* 0x000fe2000bf05070 */
[----:B------:R-:W-:Y:S01]  /*5ce0*/  HFMA2 R30, -RZ, RZ, 0, 0 ;  /* 0x00000000ff1e7431 */ /* 0x000fe200000001ff */
[----:B------:R-:W-:Y:S01]  /*5cf0*/  VOTEU.ANY UP1, P2 ;  /* 0x0000000000ff7886 */ /* 0x000fe20001020100 */
[----:B------:R-:W-:Y:S02]  /*5d00*/  USEL UR4, URZ, 0xffffffff, UP1 ;  /* 0xffffffffff047887 */ /* 0x000fe40008800000 */
[----:B------:R-:W-:Y:S04]  /*5d10*/  UISETP.NE.AND.EX UP0, UPT, UR47, URZ, UPT, UP0 ;  /* 0x000000ff2f00728c */ /* 0x000fe8000bf05300 */
[----:B------:R-:W-:Y:S03]  /*5d20*/  USEL UR5, URZ, 0xffffffff, UP0 ;  /* 0xffffffffff057887 */ /* 0x000fe60008000000 */
[----:B------:R-:W-:Y:S01]  /*5d30*/  VOTEU.ANY UP0, P0 ;  /* 0x0000000000ff7886 */ /* 0x000fe20000000100 */
[----:B------:R-:W-:Y:S04]  /*5d40*/  @UP2 USEL UR4, UR5, UR4, !UP0 ;  /* 0x0000000405042287 */ /* 0x000fe8000c000000 */
[----:B------:R-:W-:Y:S04]  /*5d50*/  ULOP3.LUT UR4, UR4, 0x1, URZ, 0xc0, !UPT ;  /* 0x0000000104047892 */ /* 0x000fe8000f8ec0ff */
[----:B------:R-:W-:Y:S06]  /*5d60*/  UISETP.NE.U32.AND UP0, UPT, UR4, 0x1, UPT ;  /* 0x000000010400788c */ /* 0x000fec000bf05070 */
[----:B------:R-:W-:Y:S11]  /*5d70*/  PLOP3.LUT P0, PT, PT, PT, UP0, 0x80, 0x8 ;  /* 0x000000000008781c */ /* 0x000ff60003f0f008 */
[----:B------:R-:W-:Y:S02]  /*5d80*/  @!UPT UIADD3 URZ, UPT, UPT, URZ, URZ, URZ ;  /* 0x000000fffffff290 */ /* 0x000fe4000fffe0ff */
[----:B------:R2:W1:Y:S02]  /*5d90*/  @P0 LDSM.16.M88.2 R30, [R55+0x180] ;  /* 0x00018000371e083b */ /* 0x0004640000000100 */
.L_x_88:
[----:B------:R-:W-:Y:S04]  /*5da0*/  SHF.R.U32.HI R3, RZ, 0x15, R29 ;  /* 0x00000015ff037819 */ /* 0x000fe8000001161d */
[----:B------:R-:W-:Y:S01]  /*5db0*/  LOP3.LUT P0, RZ, R3, 0x3, R46, 0x48, !PT ;  /* 0x0000000303ff7812 */ /* 0x000fe2000780482e */
[----:B------:R-:W-:Y:S01]  /*5dc0*/  @!UPT UIADD3 URZ, UPT, UPT, URZ, URZ, URZ ;  /* 0x000000fffffff290 */ /* 0x000fe2000fffe0ff */
[----:B---3--:R-:W-:Y:S11]  /*5dd0*/  @P3 BRA `(.L_x_91) ;  /* 0x0000000000083947 */ /* 0x008ff60003800000 */
[----:B------:R-:W3:Y:S02]  /*5de0*/  SYNCS.PHASECHK.TRANS64.TRYWAIT P1, [UR38+0xb0], R20 ;  /* 0x0000b014ff0075a7 */ /* 0x000ee40008021126 */
[----:B---3--:R-:W-:Y:S05]  /*5df0*/  @!P1 BRA `(.L_x_92) ;  /* 0x00000010002c9947 */ /* 0x008fea0003800000 */
.L_x_91:
[----:B------:R-:W-:Y:S05]  /*5e00*/  @!P0 BRA `(.L_x_93) ;  /* 0x0000000000408947 */ /* 0x000fea0003800000 */
[----:B------:R-:W2:Y:S01]  /*5e10*/  LDCU.64 UR8, c[0x4][0x68] ;  /* 0x01000d00ff0877ac */ /* 0x000ea20008000a00 */
[----:B---3--:R-:W-:Y:S01]  /*5e20*/  MOV R3, 0x0 ;  /* 0x0000000000037802 */ /* 0x008fe20000000f00 */
[----:B------:R-:W-:Y:S02]  /*5e30*/  HFMA2 R12, -RZ, RZ, 0, 5.9604644775390625e-08 ;  /* 0x00000001ff0c7431 */ /* 0x000fe400000001ff */
[----:B------:R-:W-:Y:S02]  /*5e40*/  IMAD.MOV.U32 R8, RZ, RZ, 0x192 ;  /* 0x00000192ff087424 */ /* 0x000fe400078e00ff */
[----:B------:R-:W-:Y:S01]  /*5e50*/  IMAD.MOV.U32 R13, RZ, RZ, RZ ;  /* 0x000000ffff0d7224 */ /* 0x000fe200078e00ff */
[----:B------:R-:W3:Y:S01]  /*5e60*/  LDCU.64 UR6, c[0x4][0x70] ;  /* 0x01000e00ff0677ac */ /* 0x000ee20008000a00 */
[----:B------:R-:W4:Y:S01]  /*5e70*/  LDC.64 R2, c[0x4][R3] ;  /* 0x0100000003027b82 */ /* 0x000f220000000a00 */
[----:B------:R-:W1:Y:S01]  /*5e80*/  LDCU.64 UR4, c[0x4][0x8] ;  /* 0x01000100ff0477ac */ /* 0x000e620008000a00 */
[----:B--2---:R-:W-:Y:S01]  /*5e90*/  MOV R5, UR9 ;  /* 0x0000000900057c02 */ /* 0x004fe20008000f00 */
[----:B------:R-:W-:Y:S01]  /*5ea0*/  IMAD.U32 R4, RZ, RZ, UR8 ;  /* 0x00000008ff047e24 */ /* 0x000fe2000f8e00ff */
[----:B---3--:R-:W-:Y:S01]  /*5eb0*/  MOV R7, UR7 ;  /* 0x0000000700077c02 */ /* 0x008fe20008000f00 */
[----:B------:R-:W-:Y:S01]  /*5ec0*/  IMAD.U32 R6, RZ, RZ, UR6 ;  /* 0x00000006ff067e24 */ /* 0x000fe2000f8e00ff */
[----:B-1----:R-:W-:Y:S01]  /*5ed0*/  MOV R11, UR5 ;  /* 0x00000005000b7c02 */ /* 0x002fe20008000f00 */
[----:B------:R-:W-:Y:S02]  /*5ee0*/  IMAD.U32 R10, RZ, RZ, UR4 ;  /* 0x00000004ff0a7e24 */ /* 0x000fe4000f8e00ff */
[----:B------:R-:W-:Y:S07]  /*5ef0*/  LEPC R20, `(.L_x_93) ;  /* 0x000000001014794e */ /* 0x000fee0000000000 */
[----:B----45:R-:W-:Y:S05]  /*5f00*/  CALL.ABS.NOINC R2 ;  /* 0x0000000002007343 */ /* 0x030fea0003c00000 */
.L_x_93:
[----:B------:R-:W-:Y:S01]  /*5f10*/  ISETP.NE.AND P0, PT, R52, RZ, PT ;  /* 0x000000ff3400720c */ /* 0x000fe20003f05270 */
[----:B------:R-:W-:Y:S05]  /*5f20*/  WARPSYNC.ALL ;  /* 0x0000000000007948 */ /* 0x000fea0003800000 */
[----:B------:R-:W-:Y:S01]  /*5f30*/  R2UR UR4, R29 ;  /* 0x000000001d0472ca */ /* 0x000fe200000e0000 */
[--C-:B-1----:R-:W-:Y:S01]  /*5f40*/  HADD2.F32 R5, -RZ, R30.reuse.H0_H0 ;  /* 0x2000001eff057230 */ /* 0x102fe20000004100 */
[----:B------:R-:W-:Y:S01]  /*5f50*/  UIADD3 UR7, UPT, UPT, UR40, 0x1, URZ ;  /* 0x0000000128077890 */ /* 0x000fe2000fffe0ff */
[----:B------:R-:W-:Y:S01]  /*5f60*/  HADD2.F32 R7, -RZ, R30.H1_H1 ;  /* 0x3000001eff077230 */ /* 0x000fe20000004100 */
[----:B------:R-:W-:Y:S01]  /*5f70*/  UIADD3 UR36, UPT, UPT, UR36, 0x1, URZ ;  /* 0x0000000124247890 */ /* 0x000fe2000fffe0ff */
[--C-:B------:R-:W-:Y:S01]  /*5f80*/  HADD2.F32 R6, -RZ, R31.reuse.H0_H0 ;  /* 0x2000001fff067230 */ /* 0x100fe20000004100 */
[----:B------:R-:W-:Y:S01]  /*5f90*/  BSSY.RECONVERGENT B0, `(.L_x_94) ;  /* 0x0000024000007945 */ /* 0x000fe20003800200 */
[----:B------:R-:W-:Y:S06]  /*5fa0*/  HADD2.F32 R13, -RZ, R31.H1_H1 ;  /* 0x3000001fff0d7230 */ /* 0x000fec0000004100 */
[----:B------:R-:W1:Y:S01]  /*5fb0*/  LDTM.16dp256bit R8, tmem[UR4] ;  /* 0x00000004000879ee */ /* 0x000e620008020000 */
[----:B------:R-:W-:Y:S01]  /*5fc0*/  UIADD3 UR4, UPT, UPT, UR38, 0xd0, URZ ;  /* 0x000000d026047890 */ /* 0x000fe2000fffe0ff */
[----:B------:R-:W-:Y:S03]  /*5fd0*/  NOP ;  /* 0x0000000000007918 */ /* 0x000fe60000000000 */
[----:B------:R-:W-:Y:S09]  /*5fe0*/  UPRMT UR4, UR50, 0x654, UR4 ;  /* 0x0000065432047896 */ /* 0x000ff20008000004 */
[----:B-1----:R-:W-:Y:S01]  /*5ff0*/  SYNCS.ARRIVE.TRANS64.RED.A1T0 RZ, [UR4], RZ ;  /* 0x000000ffffff79a7 */ /* 0x002fe20008100404 */
[C---:B----45:R-:W-:Y:S01]  /*6000*/  FMUL R0, R28.reuse, R8 ;  /* 0x000000081c007220 */ /* 0x070fe20000400000 */
[C---:B------:R-:W-:Y:S01]  /*6010*/  FMUL R2, R28.reuse, R9 ;  /* 0x000000091c027220 */ /* 0x040fe20000400000 */
[C---:B---3--:R-:W-:Y:S01]  /*6020*/  FMUL R3, R28.reuse, R10 ;  /* 0x0000000a1c037220 */ /* 0x048fe20000400000 */
[----:B------:R-:W-:Y:S01]  /*6030*/  FMUL R4, R28, R11 ;  /* 0x0000000b1c047220 */ /* 0x000fe20000400000 */
[----:B------:R-:W-:Y:S01]  /*6040*/  FFMA R0, R5, UR37, R0 ;  /* 0x0000002505007c23 */ /* 0x000fe20008000000 */
[----:B------:R-:W-:Y:S01]  /*6050*/  FFMA R2, R7, UR37, R2 ;  /* 0x0000002507027c23 */ /* 0x000fe20008000002 */
[----:B------:R-:W-:Y:S01]  /*6060*/  FFMA R3, R6, UR37, R3 ;  /* 0x0000002506037c23 */ /* 0x000fe20008000003 */
[----:B------:R-:W-:Y:S03]  /*6070*/  FFMA R4, R13, UR37, R4 ;  /* 0x000000250d047c23 */ /* 0x000fe60008000004 */
[----:B------:R-:W-:Y:S02]  /*6080*/  F2FP.F16.F32.PACK_AB R14, R2, R0 ;  /* 0x00000000020e723e */ /* 0x000fe400000000ff */
[----:B------:R-:W-:Y:S05]  /*6090*/  F2FP.F16.F32.PACK_AB R15, R4, R3 ;  /* 0x00000003040f723e */ /* 0x000fea00000000ff */
[----:B------:R1:W-:Y:S01]  /*60a0*/  STSM.16.M88.2 [R55+0x180], R14 ;  /* 0x0001800e37007844 */ /* 0x0003e20000000100 */
[----:B------:R-:W-:Y:S01]  /*60b0*/  @!PT LDS RZ, [RZ] ;  /* 0x00000000fffff984 */ /* 0x000fe20000000800 */
[----:B------:R-:W-:Y:S01]  /*60c0*/  @!PT LDS RZ, [RZ] ;  /* 0x00000000fffff984 */ /* 0x000fe20000000800 */
[----:B------:R-:W-:Y:S01]  /*60d0*/  @!PT LDS RZ, [RZ] ;  /* 0x00000000fffff984 */ /* 0x000fe20000000800 */
[----:B------:R-:W-:Y:S01]  /*60e0*/  @!PT LDS RZ, [RZ] ;  /* 0x00000000fffff984 */ /* 0x000fe20000000800 */
[----:B------:R3:W-:Y:S07]  /*60f0*/  MEMBAR.ALL.CTA ;  /* 0x0000000000007992 */ /* 0x0007ee0000008000 */
[----:B---3--:R-:W3:Y:S02]  /*6100*/  FENCE.VIEW.ASYNC.S ;  /* 0x00000000000073c6 */ /* 0x008ee40000000000 */
[----:B---3--:R-:W-:Y:S06]  /*6110*/  BAR.SYNC.DEFER_BLOCKING 0x1, 0x80 ;  /* 0x0042000000007b1d */ /* 0x008fec0000010000 */
[----:B------:R-:W-:Y:S05]  /*6120*/  @P0 BRA `(.L_x_95) ;  /* 0x0000000000280947 */ /* 0x000fea0003800000 */
[----:B------:R-:W-:Y:S01]  /*6130*/  R2UR UR5, R41 ;  /* 0x00000000290572ca */ /* 0x000fe200000e0000 */
[----:B------:R-:W-:Y:S01]  /*6140*/  UIADD3 UR4, UP0, UPT, UR54, 0x680, URZ ;  /* 0x0000068036047890 */ /* 0x000fe2000ff1e0ff */
[----:B------:R-:W-:Y:S01]  /*6150*/  R2UR UR6, R39 ;  /* 0x00000000270672ca */ /* 0x000fe200000e0000 */
[----:B------:R-:W-:Y:S01]  /*6160*/  UIADD3 UR8, UPT, UPT, UR39, 0x180, UR41 ;  /* 0x0000018027087890 */ /* 0x000fe2000fffe029 */
[----:B------:R-:W-:Y:S09]  /*6170*/  UMOV UR11, UR60 ;  /* 0x0000003c000b7c82 */ /* 0x000ff20008000000 */
[----:B------:R-:W-:Y:S02]  /*6180*/  USHF.L.U32 UR10, UR5, 0x6, URZ ;  /* 0x00000006050a7899 */ /* 0x000fe400080006ff */
[----:B------:R-:W-:Y:S02]  /*6190*/  USHF.L.U32 UR9, UR6, 0x3, URZ ;  /* 0x0000000306097899 */ /* 0x000fe400080006ff */
[----:B------:R-:W-:Y:S09]  /*61a0*/  UIADD3.X UR5, UPT, UPT, URZ, UR55, URZ, UP0, !UPT ;  /* 0x00000037ff057290 */ /* 0x000ff200087fe4ff */
[----:B------:R3:W-:Y:S02]  /*61b0*/  UTMASTG.3D [UR8], [UR4] ;  /* 0x00000008040073b5 */ /* 0x0007e40008010000 */
[----:B---3--:R0:W-:Y:S02]  /*61c0*/  UTMACMDFLUSH ;  /* 0x00000000000079b7 */ /* 0x0081e40000000000 */
.L_x_95:
[----:B------:R-:W-:Y:S05]  /*61d0*/  BSYNC.RECONVERGENT B0 ;  /* 0x0000000000007941 */ /* 0x000fea0003800200 */
.L_x_94:
[----:B------:R-:W-:Y:S04]  /*61e0*/  BSSY.RECONVERGENT B0, `(.L_x_96) ;  /* 0x0000003000007945 */ /* 0x000fe80003800200 */
[----:B------:R-:W-:Y:S05]  /*61f0*/  @P0 BRA `(.L_x_97) ;  /* 0x0000000000040947 */ /* 0x000fea0003800000 */
[----:B------:R-:W-:Y:S04]  /*6200*/  DEPBAR.LE SB0, 0x0 ;  /* 0x000080000000791a */ /* 0x000fe80000000000 */
.L_x_97:
[----:B------:R-:W-:Y:S05]  /*6210*/  BSYNC.RECONVERGENT B0 ;  /* 0x0000000000007941 */ /* 0x000fea0003800200 */
.L_x_96:
[----:B------:R-:W-:Y:S01]  /*6220*/  BAR.SYNC.DEFER_BLOCKING 0x1, 0x80 ;  /* 0x0042000000007b1d */ /* 0x000fe20000010000 */
[----:B------:R-:W-:Y:S04]  /*6230*/  UIADD3 UR42, UPT, UPT, UR42, 0x1, URZ ;  /* 0x000000012a2a7890 */ /* 0x000fe8000fffe0ff */
[----:B------:R-:W-:Y:S09]  /*6240*/  UISETP.NE.AND UP0, UPT, UR42, URZ, UPT ;  /* 0x000000ff2a00728c */ /* 0x000ff2000bf05270 */
[----:B------:R-:W-:Y:S05]  /*6250*/  BRA.U !UP0, `(.L_x_98) ;  /* 0x0000000108287547 */ /* 0x000fea000b800000 */
[----:B------:R-:W-:Y:S01]  /*6260*/  UISETP.NE.AND UP0, UPT, UR45, URZ, UPT ;  /* 0x000000ff2d00728c */ /* 0x000fe2000bf05270 */
[----:B------:R-:W-:Y:S10]  /*6270*/  ISETP.NE.AND P0, PT, R54, RZ, PT ;  /* 0x000000ff3600720c */ /* 0x000ff40003f05270 */
[----:B------:R-:W-:Y:S04]  /*6280*/  @UP0 ULEA UR4, UR43, UR39, 0x3 ;  /* 0x000000272b040291 */ /* 0x000fe8000f8e18ff */
[----:B------:R-:W-:Y:S04]  /*6290*/  @UP0 UIADD3 UR4, UPT, UPT, UR4, 0x70, URZ ;  /* 0x0000007004040890 */ /* 0x000fe8000fffe0ff */
[----:B------:R-:W-:Y:S09]  /*62a0*/  @UP0 UPRMT UR4, UR50, 0x654, UR4 ;  /* 0x0000065432040896 */ /* 0x000ff20008000004 */
[----:B------:R-:W-:Y:S01]  /*62b0*/  @P0 SYNCS.ARRIVE.TRANS64.RED.A1T0 RZ, [UR4], RZ ;  /* 0x000000ffffff09a7 */ /* 0x000fe20008100404 */
[----:B------:R-:W-:Y:S04]  /*62c0*/  UIADD3 UR4, UPT, UPT, UR43, 0x1, URZ ;  /* 0x000000012b047890 */ /* 0x000fe8000fffe0ff */
[----:B------:R-:W-:Y:S04]  /*62d0*/  UISETP.NE.AND UP0, UPT, UR4, 0x2, UPT ;  /* 0x000000020400788c */ /* 0x000fe8000bf05270 */
[----:B------:R-:W-:Y:S11]  /*62e0*/  USEL UR43, UR4, URZ, UP0 ;  /* 0x000000ff042b7287 */ /* 0x000ff60008000000 */
[----:B------:R-:W-:Y:S01]  /*62f0*/  @!UPT UIADD3 URZ, UPT, UPT, URZ, URZ, URZ ;  /* 0x000000fffffff290 */ /* 0x000fe2000fffe0ff */
.L_x_98:
[----:B------:R-:W-:Y:S01]  /*6300*/  ISETP.NE.AND P1, PT, R53, RZ, PT ;  /* 0x000000ff3500720c */ /* 0x000fe20003f25270 */
[----:B------:R-:W-:Y:S01]  /*6310*/  UISETP.NE.AND UP0, UPT, UR36, 0x4, UPT ;  /* 0x000000042400788c */ /* 0x000fe2000bf05270 */
[C---:B------:R-:W-:Y:S01]  /*6320*/  ISETP.NE.AND P0, PT, R56.reuse, 0x2, PT ;  /* 0x000000023800780c */ /* 0x040fe20003f05270 */
[----:B------:R-:W-:Y:S01]  /*6330*/  UISETP.NE.AND UP1, UPT, UR7, 0x2, UPT ;  /* 0x000000020700788c */ /* 0x000fe2000bf25270 */
[----:B------:R-:W-:Y:S01]  /*6340*/  IMAD.IADD R39, R25, 0x1, R38 ;  /* 0x0000000119277824 */ /* 0x000fe200078e0226 */
[----:B------:R-:W-:Y:S01]  /*6350*/  USEL UR5, URZ, 0x1, UP0 ;  /* 0x00000001ff057887 */ /* 0x000fe20008000000 */
[----:B------:R-:W-:Y:S01]  /*6360*/  SEL R3, RZ, 0x1, P0 ;  /* 0x00000001ff037807 */ /* 0x000fe20000000000 */
[----:B------:R-:W-:Y:S01]  /*6370*/  USEL UR4, URZ, 0x1, UP1 ;  /* 0x00000001ff047887 */ /* 0x000fe20008800000 */
[----:B------:R-:W-:Y:S01]  /*6380*/  SEL R10, R56, RZ, P0 ;  /* 0x000000ff380a7207 */ /* 0x000fe20000000000 */
[----:B------:R-:W-:Y:S01]  /*6390*/  USEL UR36, UR36, URZ, UP0 ;  /* 0x000000ff24247287 */ /* 0x000fe20008000000 */
[----:B------:R-:W-:Y:S01]  /*63a0*/  LOP3.LUT R48, R48, R3, RZ, 0x3c, !PT ;  /* 0x0000000330307212 */ /* 0x000fe200078e3cff */
[----:B------:R-:W-:Y:S01]  /*63b0*/  USEL UR40, UR7, URZ, UP1 ;  /* 0x000000ff07287287 */ /* 0x000fe20008800000 */
[----:B------:R-:W-:Y:S01]  /*63c0*/  LOP3.LUT R49, R49, UR5, RZ, 0x3c, !PT ;  /* 0x0000000531317c12 */ /* 0x000fe2000f8e3cff */
[----:B------:R-:W-:Y:S01]  /*63d0*/  IMAD.IADD R41, R27, 0x1, R40 ;  /* 0x000000011b297824 */ /* 0x000fe200078e0228 */
[----:B------:R-:W-:Y:S02]  /*63e0*/  @P1 R2UR UR60, R47 ;  /* 0x000000002f3c12ca */ /* 0x000fe400000e0000 */
[----:B------:R-:W-:Y:S01]  /*63f0*/  LOP3.LUT R50, R50, UR4, RZ, 0x3c, !PT ;  /* 0x0000000432327c12 */ /* 0x000fe2000f8e3cff */
[----:B------:R-:W-:Y:S01]  /*6400*/  @!UPT UIADD3 URZ, UPT, UPT, URZ, URZ, URZ ;  /* 0x000000fffffff290 */ /* 0x000fe2000fffe0ff */
[----:B------:R-:W-:Y:S11]  /*6410*/  @P1 BRA `(.L_x_99) ;  /* 0xffffffec00a41947 */ /* 0x000ff6000383ffff */
[----:B------:R-:W-:-:S09]  /*6420*/  UISETP.NE.AND UP0, UPT, UR44, URZ, UPT ;  /* 0x000000ff2c00728c */ /* 0x000fd2000bf05270 */
[----:B------:R-:W-:Y:S05]  /*6430*/  BRA.U !UP0, `(.L_x_100) ;  /* 0x0000000108407547 */ /* 0x000fea000b800000 */
[----:B------:R-:W3:Y:S02]  /*6440*/  LDCU.64 UR4, c[0x0][0x890] ;  /* 0x00011200ff0477ac */ /* 0x000ee40008000a00 */
[----:B---3--:R-:W-:-:S04]  /*6450*/  UISETP.NE.U32.AND UP0, UPT, UR4, URZ, UPT ;  /* 0x000000ff0400728c */ /* 0x008fc8000bf05070 */
[----:B------:R-:W-:-:S09]  /*6460*/  UISETP.NE.AND.EX UP0, UPT, UR5, URZ, UPT, UP0 ;  /* 0x000000ff0500728c */ /* 0x000fd2000bf05300 */
[----:B------:R-:W-:Y:S05]  /*6470*/  BRA.U UP0, `(.L_x_101) ;  /* 0x00000001000c7547 */ /* 0x000fea000b800000 */
[----:B------:R-:W-:-:S13]  /*6480*/  FSETP.NEU.AND P0, PT, RZ, UR37, PT ;  /* 0x00000025ff007c0b */ /* 0x000fda000bf0d000 */
[----:B------:R-:W-:Y:S05]  /*6490*/  @!P0 EXIT ;  /* 0x000000000000894d */ /* 0x000fea0003800000 */
[----:B------:R-:W-:Y:S05]  /*64a0*/  BRA `(.L_x_100) ;  /* 0x0000000000247947 */ /* 0x000fea0003800000 */
.L_x_101:
[----:B------:R-:W-:-:S13]  /*64b0*/  LOP3.LUT P0, RZ, R42, 0xff, RZ, 0xc0, !PT ;  /* 0x000000ff2aff7812 */ /* 0x000fda000780c0ff */
[----:B------:R-:W-:Y:S05]  /*64c0*/  @P0 BRA `(.L_x_102) ;  /* 0x0000000000140947 */ /* 0x000fea0003800000 */
[----:B------:R-:W3:Y:S02]  /*64d0*/  LDCU.64 UR4, c[0x0][0x888] ;  /* 0x00011100ff0477ac */ /* 0x000ee40008000a00 */
[----:B---3--:R-:W-:-:S04]  /*64e0*/  ISETP.NE.U32.AND P0, PT, RZ, UR4, PT ;  /* 0x00000004ff007c0c */ /* 0x008fc8000bf05070 */
[----:B------:R-:W-:-:S13]  /*64f0*/  ISETP.NE.AND.EX P0, PT, RZ, UR5, PT, P0 ;  /* 0x00000005ff007c0c */ /* 0x000fda000bf05300 */
[----:B------:R-:W-:Y:S05]  /*6500*/  @!P0 EXIT ;  /* 0x000000000000894d */ /* 0x000fea0003800000 */
[----:B------:R-:W-:Y:S05]  /*6510*/  BRA `(.L_x_100) ;  /* 0x0000000000087947 */ /* 0x000fea0003800000 */
.L_x_102:
[----:B------:R-:W-:-:S13]  /*6520*/  FSETP.NEU.AND P0, PT, RZ, UR37, PT ;  /* 0x00000025ff007c0b */ /* 0x000fda000bf0d000 */
[----:B------:R-:W-:Y:S05]  /*6530*/  @!P0 EXIT ;  /* 0x000000000000894d */ /* 0x000fea0003800000 */
.L_x_100:
[----:B------:R-:W-:-:S04]  /*6540*/  DEPBAR.LE SB0, 0x0 ;  /* 0x000080000000791a */ /* 0x000fc80000000000 */
[----:B------:R-:W-:Y:S05]  /*6550*/  EXIT ;  /* 0x000000000000794d */ /* 0x000fea0003800000 */
.L_x_19:
[----:B--2---:R2:W1:Y:S02]  /*6560*/  SYNCS.PHASECHK.TRANS64.TRYWAIT P0, [R3+URZ+0x100], R2 ;  /* 0x00010002030075a7 */ /* 0x00446400080011ff */
[----:B-1----:R-:W-:Y:S05]  /*6570*/  @!P0 NANOSLEEP.SYNCS 0x989680 ;  /* 0x009896800000895d */ /* 0x002fea0003900000 */
[----:B------:R-:W1:Y:S02]  /*6580*/  @!P0 SYNCS.PHASECHK.TRANS64 P0, [R3+URZ+0x100], R2 ;  /* 0x00010002030085a7 */ /* 0x000e6400080010ff */
[----:B-1----:R-:W-:Y:S05]  /*6590*/  @!P0 BRA `(.L_x_19) ;  /* 0xfffffffc00f08947 */ /* 0x002fea000383ffff */
[----:B------:R-:W-:Y:S05]  /*65a0*/  BRA `(.L_x_103) ;  /* 0xffffffb0000c7947 */ /* 0x000fea000383ffff */
.L_x_22:
[----:B-1----:R-:W-:-:S07]  /*65b0*/  MOV R2, UR57 ;  /* 0x0000003900027c02 */ /* 0x002fce0008000f00 */
.L_x_104:
[----:B-1----:R1:W2:Y:S02]  /*65c0*/  SYNCS.PHASECHK.TRANS64.TRYWAIT P0, [R2+URZ+0x30], R5 ;  /* 0x00003005020075a7 */ /* 0x0022a400080011ff */
[----:B--2---:R-:W-:Y:S05]  /*65d0*/  @!P0 NANOSLEEP.SYNCS 0x989680 ;  /* 0x009896800000895d */ /* 0x004fea0003900000 */
[----:B------:R-:W2:Y:S02]  /*65e0*/  @!P0 SYNCS.PHASECHK.TRANS64 P0, [R2+URZ+0x30], R5 ;  /* 0x00003005020085a7 */ /* 0x000ea400080010ff */
[----:B--2---:R-:W-:Y:S05]  /*65f0*/  @!P0 BRA `(.L_x_104) ;  /* 0xfffffffc00f08947 */ /* 0x004fea000383ffff */
[----:B------:R-:W-:Y:S05]  /*6600*/  BRA `(.L_x_21) ;  /* 0xffffffb0005c7947 */ /* 0x000fea000383ffff */
.L_x_30:
[----:B------:R-:W-:-:S07]  /*6610*/  MOV R2, UR57 ;  /* 0x0000003900027c02 */ /* 0x000fce0008000f00 */
.L_x_105:
[----:B-1----:R1:W2:Y:S02]  /*6620*/  SYNCS.PHASECHK.TRANS64.TRYWAIT P0, [R2+URZ+0x30], R5 ;  /* 0x00003005020075a7 */ /* 0x0022a400080011ff */
[----:B--2---:R-:W-:Y:S05]  /*6630*/  @!P0 NANOSLEEP.SYNCS 0x989680 ;  /* 0x009896800000895d */ /* 0x004fea0003900000 */
[----:B------:R-:W2:Y:S02]  /*6640*/  @!P0 SYNCS.PHASECHK.TRANS64 P0, [R2+URZ+0x30], R5 ;  /* 0x00003005020085a7 */ /* 0x000ea400080010ff */
[----:B--2---:R-:W-:Y:S05]  /*6650*/  @!P0 BRA `(.L_x_105) ;  /* 0xfffffffc00f08947 */ /* 0x004fea000383ffff */
[----:B------:R-:W-:Y:S05]  /*6660*/  BRA `(.L_x_29) ;  /* 0xffffffb4009c7947 */ /* 0x000fea000383ffff */
.L_x_36:
[----:B-1----:R1:W2:Y:S02]  /*6670*/  SYNCS.PHASECHK.TRANS64.TRYWAIT P0, [R2+URZ+0x90], R3 ;  /* 0x00009003020075a7 */ /* 0x0022a400080011ff */
[----:B--2---:R-:W-:Y:S05]  /*6680*/  @!P0 NANOSLEEP.SYNCS 0x989680 ;  /* 0x009896800000895d */ /* 0x004fea0003900000 */
[----:B------:R-:W2:Y:S02]  /*6690*/  @!P0 SYNCS.PHASECHK.TRANS64 P0, [R2+URZ+0x90], R3 ;  /* 0x00009003020085a7 */ /* 0x000ea400080010ff */
[----:B--2---:R-:W-:Y:S05]  /*66a0*/  @!P0 BRA `(.L_x_36) ;  /* 0xfffffffc00f08947 */ /* 0x004fea000383ffff */
[----:B------:R-:W-:Y:S05]  /*66b0*/  BRA `(.L_x_106) ;  /* 0xffffffb800bc7947 */ /* 0x000fea000383ffff */
.L_x_40:
[----:B----4-:R-:W-:-:S07]  /*66c0*/  MOV R0, UR4 ;  /* 0x0000000400007c02 */ /* 0x010fce0008000f00 */
.L_x_107:
[----:B-1----:R1:W2:Y:S02]  /*66d0*/  SYNCS.PHASECHK.TRANS64.TRYWAIT P0, [R0+URZ], R3 ;  /* 0x00000003000075a7 */ /* 0x0022a400080011ff */
[----:B--2---:R-:W-:Y:S05]  /*66e0*/  @!P0 NANOSLEEP.SYNCS 0x989680 ;  /* 0x009896800000895d */ /* 0x004fea0003900000 */
[----:B------:R-:W2:Y:S02]  /*66f0*/  @!P0 SYNCS.PHASECHK.TRANS64 P0, [R0+URZ], R3 ;  /* 0x00000003000085a7 */ /* 0x000ea400080010ff */
[----:B--2---:R-:W-:Y:S05]  /*6700*/  @!P0 BRA `(.L_x_107) ;  /* 0xfffffffc00f08947 */ /* 0x004fea000383ffff */
[----:B------:R-:W-:Y:S05]  /*6710*/  BRA `(.L_x_108) ;  /* 0xffffffc0002c7947 */ /* 0x000fea000383ffff */
.L_x_41:
[----:B----4-:R-:W-:-:S07]  /*6720*/  MOV R0, UR5 ;  /* 0x0000000500007c02 */ /* 0x010fce0008000f00 */
.L_x_109:
[----:B-1----:R1:W2:Y:S02]  /*6730*/  SYNCS.PHASECHK.TRANS64.TRYWAIT P0, [R0+URZ], R3 ;  /* 0x00000003000075a7 */ /* 0x0022a400080011ff */
[----:B--2---:R-:W-:Y:S05]  /*6740*/  @!P0 NANOSLEEP.SYNCS 0x989680 ;  /* 0x009896800000895d */ /* 0x004fea0003900000 */
[----:B------:R-:W2:Y:S02]  /*6750*/  @!P0 SYNCS.PHASECHK.TRANS64 P0, [R0+URZ], R3 ;  /* 0x00000003000085a7 */ /* 0x000ea400080010ff */
[----:B--2---:R-:W-:Y:S05]  /*6760*/  @!P0 BRA `(.L_x_109) ;  /* 0xfffffffc00f08947 */ /* 0x004fea000383ffff */
[----:B------:R-:W-:Y:S05]  /*6770*/  BRA `(.L_x_110) ;  /* 0xffffffc000387947 */ /* 0x000fea000383ffff */
.L_x_42:
[----:B----4-:R-:W-:-:S07]  /*6780*/  MOV R0, UR5 ;  /* 0x0000000500007c02 */ /* 0x010fce0008000f00 */
.L_x_111:
[----:B-1----:R1:W2:Y:S02]  /*6790*/  SYNCS.PHASECHK.TRANS64.TRYWAIT P0, [R0+URZ], R3 ;  /* 0x00000003000075a7 */ /* 0x0022a400080011ff */
[----:B--2---:R-:W-:Y:S05]  /*67a0*/  @!P0 NANOSLEEP.SYNCS 0x989680 ;  /* 0x009896800000895d */ /* 0x004fea0003900000 */
[----:B------:R-:W2:Y:S02]  /*67b0*/  @!P0 SYNCS.PHASECHK.TRANS64 P0, [R0+URZ], R3 ;  /* 0x00000003000085a7 */ /* 0x000ea400080010ff */
[----:B--2---:R-:W-:Y:S05]  /*67c0*/  @!P0 BRA `(.L_x_111) ;  /* 0xfffffffc00f08947 */ /* 0x004fea000383ffff */
[----:B------:R-:W-:Y:S05]  /*67d0*/  BRA `(.L_x_112) ;  /* 0xffffffc000447947 */ /* 0x000fea000383ffff */
.L_x_43:
[----:B----4-:R-:W-:-:S07]  /*67e0*/  MOV R0, UR5 ;  /* 0x0000000500007c02 */ /* 0x010fce0008000f00 */
.L_x_113:
[----:B-1----:R1:W2:Y:S02]  /*67f0*/  SYNCS.PHASECHK.TRANS64.TRYWAIT P0, [R0+URZ], R3 ;  /* 0x00000003000075a7 */ /* 0x0022a400080011ff */
[----:B--2---:R-:W-:Y:S05]  /*6800*/  @!P0 NANOSLEEP.SYNCS 0x989680 ;  /* 0x009896800000895d */ /* 0x004fea0003900000 */
[----:B------:R-:W2:Y:S02]  /*6810*/  @!P0 SYNCS.PHASECHK.TRANS64 P0, [R0+URZ], R3 ;  /* 0x00000003000085a7 */ /* 0x000ea400080010ff */
[----:B--2---:R-:W-:Y:S05]  /*6820*/  @!P0 BRA `(.L_x_113) ;  /* 0xfffffffc00f08947 */ /* 0x004fea000383ffff */
[----:B------:R-:W-:Y:S05]  /*6830*/  BRA `(.L_x_114) ;  /* 0xffffffc000507947 */ /* 0x000fea000383ffff */
.L_x_44:
[----:B----4-:R-:W-:-:S07]  /*6840*/  MOV R0, UR5 ;  /* 0x0000000500007c02 */ /* 0x010fce0008000f00 */
.L_x_115:
[----:B-1----:R1:W2:Y:S02]  /*6850*/  SYNCS.PHASECHK.TRANS64.TRYWAIT P0, [R0+URZ], R3 ;  /* 0x00000003000075a7 */ /* 0x0022a400080011ff */
[----:B--2---:R-:W-:Y:S05]  /*6860*/  @!P0 NANOSLEEP.SYNCS 0x989680 ;  /* 0x009896800000895d */ /* 0x004fea0003900000 */
[----:B------:R-:W2:Y:S02]  /*6870*/  @!P0 SYNCS.PHASECHK.TRANS64 P0, [R0+URZ], R3 ;  /* 0x00000003000085a7 */ /* 0x000ea400080010ff */
[----:B--2---:R-:W-:Y:S05]  /*6880*/  @!P0 BRA `(.L_x_115) ;  /* 0xfffffffc00f08947 */ /* 0x004fea000383ffff */
[----:B------:R-:W-:Y:S05]  /*6890*/  BRA `(.L_x_116) ;  /* 0xffffffc0005c7947 */ /* 0x000fea000383ffff */
.L_x_47:
[----:B-1----:R1:W2:Y:S02]  /*68a0*/  SYNCS.PHASECHK.TRANS64.TRYWAIT P0, [R0+URZ+0xf0], R5 ;  /* 0x0000f005000075a7 */ /* 0x0022a400080011ff */
[----:B--2---:R-:W-:Y:S05]  /*68b0*/  @!P0 NANOSLEEP.SYNCS 0x989680 ;  /* 0x009896800000895d */ /* 0x004fea0003900000 */
[----:B------:R-:W2:Y:S02]  /*68c0*/  @!P0 SYNCS.PHASECHK.TRANS64 P0, [R0+URZ+0xf0], R5 ;  /* 0x0000f005000085a7 */ /* 0x000ea400080010ff */
[----:B--2---:R-:W-:Y:S05]  /*68d0*/  @!P0 BRA `(.L_x_47) ;  /* 0xfffffffc00f08947 */ /* 0x004fea000383ffff */
[----:B------:R-:W-:Y:S05]  /*68e0*/  BRA `(.L_x_117) ;  /* 0xffffffc000b87947 */ /* 0x000fea000383ffff */
.L_x_48:
[----:B------:R-:W-:-:S07]  /*68f0*/  MOV R0, UR4 ;  /* 0x0000000400007c02 */ /* 0x000fce0008000f00 */
.L_x_118:
[----:B-1----:R1:W2:Y:S02]  /*6900*/  SYNCS.PHASECHK.TRANS64.TRYWAIT P0, [R0+URZ+0xa0], R5 ;  /* 0x0000a005000075a7 */ /* 0x0022a400080011ff */
[----:B--2---:R-:W-:Y:S05]  /*6910*/  @!P0 NANOSLEEP.SYNCS 0x989680 ;  /* 0x009896800000895d */ /* 0x004fea0003900000 */
[----:B------:R-:W2:Y:S02]  /*6920*/  @!P0 SYNCS.PHASECHK.TRANS64 P0, [R0+URZ+0xa0], R5 ;  /* 0x0000a005000085a7 */ /* 0x000ea400080010ff */
[----:B--2---:R-:W-:Y:S05]  /*6930*/  @!P0 BRA `(.L_x_118) ;  /* 0xfffffffc00f08947 */ /* 0x004fea000383ffff */
[----:B------:R-:W-:Y:S05]  /*6940*/  BRA `(.L_x_119) ;  /* 0xffffffc000c87947 */ /* 0x000fea000383ffff */
.L_x_49:
[----:B-1----:R1:W2:Y:S02]  /*6950*/  SYNCS.PHASECHK.TRANS64.TRYWAIT P1, [R0+URZ+0x90], R5 ;  /* 0x00009005000075a7 */ /* 0x0022a400080211ff */
[----:B--2---:R-:W-:Y:S05]  /*6960*/  @!P1 NANOSLEEP.SYNCS 0x989680 ;  /* 0x009896800000995d */ /* 0x004fea0003900000 */
[----:B------:R-:W2:Y:S02]  /*6970*/  @!P1 SYNCS.PHASECHK.TRANS64 P1, [R0+URZ+0x90], R5 ;  /* 0x00009005000095a7 */ /* 0x000ea400080210ff */
[----:B--2---:R-:W-:Y:S05]  /*6980*/  @!P1 BRA `(.L_x_49) ;  /* 0xfffffffc00f09947 */ /* 0x004fea000383ffff */
[----:B------:R-:W-:Y:S05]  /*6990*/  BRA `(.L_x_120) ;  /* 0xffffffc000f87947 */ /* 0x000fea000383ffff */
.L_x_52:
[----:B------:R-:W-:-:S07]  /*69a0*/  MOV R0, UR4 ;  /* 0x0000000400007c02 */ /* 0x000fce0008000f00 */
.L_x_121:
[----:B-1----:R1:W2:Y:S02]  /*69b0*/  SYNCS.PHASECHK.TRANS64.TRYWAIT P0, [R0+URZ+0xa0], R3 ;  /* 0x0000a003000075a7 */ /* 0x0022a400080011ff */
[----:B--2---:R-:W-:Y:S05]  /*69c0*/  @!P0 NANOSLEEP.SYNCS 0x989680 ;  /* 0x009896800000895d */ /* 0x004fea0003900000 */
[----:B------:R-:W2:Y:S02]  /*69d0*/  @!P0 SYNCS.PHASECHK.TRANS64 P0, [R0+URZ+0xa0], R3 ;  /* 0x0000a003000085a7 */ /* 0x000ea400080010ff */
[----:B--2---:R-:W-:Y:S05]  /*69e0*/  @!P0 BRA `(.L_x_121) ;  /* 0xfffffffc00f08947 */ /* 0x004fea000383ffff */
[----:B------:R-:W-:Y:S05]  /*69f0*/  BRA `(.L_x_51) ;  /* 0xffffffc4004c7947 */ /* 0x000fea000383ffff */
.L_x_59:
[----:B-1----:R1:W2:Y:S02]  /*6a00*/  SYNCS.PHASECHK.TRANS64.TRYWAIT P1, [R0+URZ+0x90], R5 ;  /* 0x00009005000075a7 */ /* 0x0022a400080211ff */
[----:B--2---:R-:W-:Y:S05]  /*6a10*/  @!P1 NANOSLEEP.SYNCS 0x989680 ;  /* 0x009896800000995d */ /* 0x004fea0003900000 */
[----:B------:R-:W2:Y:S02]  /*6a20*/  @!P1 SYNCS.PHASECHK.TRANS64 P1, [R0+URZ+0x90], R5 ;  /* 0x00009005000095a7 */ /* 0x000ea400080210ff */
[----:B--2---:R-:W-:Y:S05]  /*6a30*/  @!P1 BRA `(.L_x_59) ;  /* 0xfffffffc00f09947 */ /* 0x004fea000383ffff */
[----:B------:R-:W-:Y:S05]  /*6a40*/  BRA `(.L_x_122) ;  /* 0xffffffc800b07947 */ /* 0x000fea000383ffff */
.L_x_60:
[----:B------:R-:W-:-:S07]  /*6a50*/  MOV R3, UR75 ;  /* 0x0000004b00037c02 */ /* 0x000fce0008000f00 */
.L_x_123:
[----:B-1----:R1:W2:Y:S02]  /*6a60*/  SYNCS.PHASECHK.TRANS64.TRYWAIT P0, [R3+URZ+0xd0], R0 ;  /* 0x0000d000030075a7 */ /* 0x0022a400080011ff */
[----:B--2---:R-:W-:Y:S05]  /*6a70*/  @!P0 NANOSLEEP.SYNCS 0x989680 ;  /* 0x009896800000895d */ /* 0x004fea0003900000 */
[----:B------:R-:W2:Y:S02]  /*6a80*/  @!P0 SYNCS.PHASECHK.TRANS64 P0, [R3+URZ+0xd0], R0 ;  /* 0x0000d000030085a7 */ /* 0x000ea400080010ff */
[----:B--2---:R-:W-:Y:S05]  /*6a90*/  @!P0 BRA `(.L_x_123) ;  /* 0xfffffffc00f08947 */ /* 0x004fea000383ffff */
[----:B------:R-:W-:Y:S05]  /*6aa0*/  BRA `(.L_x_124) ;  /* 0xffffffcc00047947 */ /* 0x000fea000383ffff */
.L_x_63:
[----:B------:R-:W-:Y:S07]  /*6ab0*/  MOV R0, UR5 ;  /* 0x0000000500007c02 */ /* 0x000fee0008000f00 */
.L_x_125:
[----:B-1----:R1:W2:Y:S02]  /*6ac0*/  SYNCS.PHASECHK.TRANS64.TRYWAIT P0, [R0+URZ], R3 ;  /* 0x00000003000075a7 */ /* 0x0022a400080011ff */
[----:B--2---:R-:W-:Y:S05]  /*6ad0*/  @!P0 NANOSLEEP.SYNCS 0x989680 ;  /* 0x009896800000895d */ /* 0x004fea0003900000 */
[----:B------:R-:W2:Y:S02]  /*6ae0*/  @!P0 SYNCS.PHASECHK.TRANS64 P0, [R0+URZ], R3 ;  /* 0x00000003000085a7 */ /* 0x000ea400080010ff */
[----:B--2---:R-:W-:Y:S05]  /*6af0*/  @!P0 BRA `(.L_x_125) ;  /* 0xfffffffc00f08947 */ /* 0x004fea000383ffff */
[----:B------:R-:W-:Y:S05]  /*6b00*/  BRA `(.L_x_62) ;  /* 0xffffffcc00207947 */ /* 0x000fea000383ffff */
.L_x_66:
[----:B------:R-:W-:-:S07]  /*6b10*/  MOV R0, UR4 ;  /* 0x0000000400007c02 */ /* 0x000fce0008000f00 */
.L_x_126:
[----:B--2---:R2:W3:Y:S02]  /*6b20*/  SYNCS.PHASECHK.TRANS64.TRYWAIT P0, [R0+URZ], R3 ;  /* 0x00000003000075a7 */ /* 0x0044e400080011ff */
[----:B---3--:R-:W-:Y:S05]  /*6b30*/  @!P0 NANOSLEEP.SYNCS 0x989680 ;  /* 0x009896800000895d */ /* 0x008fea0003900000 */
[----:B------:R-:W3:Y:S02]  /*6b40*/  @!P0 SYNCS.PHASECHK.TRANS64 P0, [R0+URZ], R3 ;  /* 0x00000003000085a7 */ /* 0x000ee400080010ff */
[----:B---3--:R-:W-:Y:S05]  /*6b50*/  @!P0 BRA `(.L_x_126) ;  /* 0xfffffffc00f08947 */ /* 0x008fea000383ffff */
[----:B------:R-:W-:Y:S05]  /*6b60*/  BRA `(.L_x_127) ;  /* 0xffffffd400287947 */ /* 0x000fea000383ffff */
.L_x_67:
[----:B------:R-:W-:-:S07]  /*6b70*/  MOV R0, UR5 ;  /* 0x0000000500007c02 */ /* 0x000fce0008000f00 */
.L_x_128:
[----:B-1----:R1:W2:Y:S02]  /*6b80*/  SYNCS.PHASECHK.TRANS64.TRYWAIT P0, [R0+URZ], R3 ;  /* 0x00000003000075a7 */ /* 0x0022a400080011ff */
[----:B--2---:R-:W-:Y:S05]  /*6b90*/  @!P0 NANOSLEEP.SYNCS 0x989680 ;  /* 0x009896800000895d */ /* 0x004fea0003900000 */
[----:B------:R-:W2:Y:S02]  /*6ba0*/  @!P0 SYNCS.PHASECHK.TRANS64 P0, [R0+URZ], R3 ;  /* 0x00000003000085a7 */ /* 0x000ea400080010ff */
[----:B--2---:R-:W-:Y:S05]  /*6bb0*/  @!P0 BRA `(.L_x_128) ;  /* 0xfffffffc00f08947 */ /* 0x004fea000383ffff */
[----:B------:R-:W-:Y:S05]  /*6bc0*/  BRA `(.L_x_129) ;  /* 0xffffffd400347947 */ /* 0x000fea000383ffff */
.L_x_68:
[----:B------:R-:W-:-:S07]  /*6bd0*/  MOV R0, UR5 ;  /* 0x0000000500007c02 */ /* 0x000fce0008000f00 */
.L_x_130:
[----:B-1----:R1:W2:Y:S02]  /*6be0*/  SYNCS.PHASECHK.TRANS64.TRYWAIT P0, [R0+URZ], R3 ;  /* 0x00000003000075a7 */ /* 0x0022a400080011ff */
[----:B--2---:R-:W-:Y:S05]  /*6bf0*/  @!P0 NANOSLEEP.SYNCS 0x989680 ;  /* 0x009896800000895d */ /* 0x004fea0003900000 */
[----:B------:R-:W2:Y:S02]  /*6c00*/  @!P0 SYNCS.PHASECHK.TRANS64 P0, [R0+URZ], R3 ;  /* 0x00000003000085a7 */ /* 0x000ea400080010ff */
[----:B--2---:R-:W-:Y:S05]  /*6c10*/  @!P0 BRA `(.L_x_130) ;  /* 0xfffffffc00f08947 */ /* 0x004fea000383ffff */
[----:B------:R-:W-:Y:S05]  /*6c20*/  BRA `(.L_x_131) ;  /* 0xffffffd400407947 */ /* 0x000fea000383ffff */
.L_x_69:
[----:B------:R-:W-:-:S07]  /*6c30*/  MOV R0, UR4 ;  /* 0x0000000400007c02 */ /* 0x000fce0008000f00 */
.L_x_132:
[----:B-1----:R1:W2:Y:S02]  /*6c40*/  SYNCS.PHASECHK.TRANS64.TRYWAIT P0, [R0+URZ], R3 ;  /* 0x00000003000075a7 */ /* 0x0022a400080011ff */
[----:B--2---:R-:W-:Y:S05]  /*6c50*/  @!P0 NANOSLEEP.SYNCS 0x989680 ;  /* 0x009896800000895d */ /* 0x004fea0003900000 */
[----:B------:R-:W2:Y:S02]  /*6c60*/  @!P0 SYNCS.PHASECHK.TRANS64 P0, [R0+URZ], R3 ;  /* 0x00000003000085a7 */ /* 0x000ea400080010ff */
[----:B--2---:R-:W-:Y:S05]  /*6c70*/  @!P0 BRA `(.L_x_132) ;  /* 0xfffffffc00f08947 */ /* 0x004fea000383ffff */
[----:B------:R-:W-:Y:S05]  /*6c80*/  BRA `(.L_x_133) ;  /* 0xffffffd4004c7947 */ /* 0x000fea000383ffff */
.L_x_74:
[----:B--2---:R2:W3:Y:S02]  /*6c90*/  SYNCS.PHASECHK.TRANS64.TRYWAIT P0, [R0+URZ+0x90], R3 ;  /* 0x00009003000075a7 */ /* 0x0044e400080011ff */
[----:B---3--:R-:W-:Y:S05]  /*6ca0*/  @!P0 NANOSLEEP.SYNCS 0x989680 ;  /* 0x009896800000895d */ /* 0x008fea0003900000 */
[----:B------:R-:W3:Y:S02]  /*6cb0*/  @!P0 SYNCS.PHASECHK.TRANS64 P0, [R0+URZ+0x90], R3 ;  /* 0x00009003000085a7 */ /* 0x000ee400080010ff */
[----:B---3--:R-:W-:Y:S05]  /*6cc0*/  @!P0 BRA `(.L_x_74) ;  /* 0xfffffffc00f08947 */ /* 0x008fea000383ffff */
[----:B------:R-:W-:Y:S05]  /*6cd0*/  BRA `(.L_x_134) ;  /* 0xffffffd800487947 */ /* 0x000fea000383ffff */
.L_x_77:
[----:B------:R-:W-:Y:S07]  /*6ce0*/  MOV R0, UR7 ;  /* 0x0000000700007c02 */ /* 0x000fee0008000f00 */
.L_x_135:
[----:B--2---:R2:W3:Y:S02]  /*6cf0*/  SYNCS.PHASECHK.TRANS64.TRYWAIT P0, [R0+URZ+0x88], R3 ;  /* 0x00008803000075a7 */ /* 0x0044e400080011ff */
[----:B---3--:R-:W-:Y:S05]  /*6d00*/  @!P0 NANOSLEEP.SYNCS 0x989680 ;  /* 0x009896800000895d */ /* 0x008fea0003900000 */
[----:B------:R-:W3:Y:S02]  /*6d10*/  @!P0 SYNCS.PHASECHK.TRANS64 P0, [R0+URZ+0x88], R3 ;  /* 0x00008803000085a7 */ /* 0x000ee400080010ff */
[----:B---3--:R-:W-:Y:S05]  /*6d20*/  @!P0 BRA `(.L_x_135) ;  /* 0xfffffffc00f08947 */ /* 0x008fea000383ffff */
[----:B------:R-:W-:Y:S05]  /*6d30*/  BRA `(.L_x_76) ;  /* 0xffffffdc00307947 */ /* 0x000fea000383ffff */
.L_x_80:
[----:B------:R-:W-:Y:S07]  /*6d40*/  MOV R3, UR4 ;  /* 0x0000000400037c02 */ /* 0x000fee0008000f00 */
.L_x_136:
[----:B-1----:R1:W2:Y:S02]  /*6d50*/  SYNCS.PHASECHK.TRANS64.TRYWAIT P2, [R3+URZ+0x70], R12 ;  /* 0x0000700c030075a7 */ /* 0x0022a400080411ff */
[----:B--2---:R-:W-:Y:S05]  /*6d60*/  @!P2 NANOSLEEP.SYNCS 0x989680 ;  /* 0x009896800000a95d */ /* 0x004fea0003900000 */
[----:B------:R-:W2:Y:S02]  /*6d70*/  @!P2 SYNCS.PHASECHK.TRANS64 P2, [R3+URZ+0x70], R12 ;  /* 0x0000700c0300a5a7 */ /* 0x000ea400080410ff */
[----:B--2---:R-:W-:Y:S05]  /*6d80*/  @!P2 BRA `(.L_x_136) ;  /* 0xfffffffc00f0a947 */ /* 0x004fea000383ffff */
[----:B------:R-:W-:Y:S05]  /*6d90*/  BRA `(.L_x_137) ;  /* 0xffffffdc00cc7947 */ /* 0x000fea000383ffff */
.L_x_82:
[----:B------:R-:W-:-:S07]  /*6da0*/  MOV R0, UR4 ;  /* 0x0000000400007c02 */ /* 0x000fce0008000f00 */
.L_x_138:
[----:B-1----:R1:W3:Y:S02]  /*6db0*/  SYNCS.PHASECHK.TRANS64.TRYWAIT P0, [R0+URZ], R3 ;  /* 0x00000003000075a7 */ /* 0x0022e400080011ff */
[----:B---3--:R-:W-:Y:S05]  /*6dc0*/  @!P0 NANOSLEEP.SYNCS 0x989680 ;  /* 0x009896800000895d */ /* 0x008fea0003900000 */
[----:B------:R-:W3:Y:S02]  /*6dd0*/  @!P0 SYNCS.PHASECHK.TRANS64 P0, [R0+URZ], R3 ;  /* 0x00000003000085a7 */ /* 0x000ee400080010ff */
[----:B---3--:R-:W-:Y:S05]  /*6de0*/  @!P0 BRA `(.L_x_138) ;  /* 0xfffffffc00f08947 */ /* 0x008fea000383ffff */
[----:B------:R-:W-:Y:S05]  /*6df0*/  BRA `(.L_x_139) ;  /* 0xffffffe000687947 */ /* 0x000fea000383ffff */
.L_x_84:
[----:B--2---:R2:W4:Y:S02]  /*6e00*/  SYNCS.PHASECHK.TRANS64.TRYWAIT P0, [R0+URZ+0x90], R3 ;  /* 0x00009003000075a7 */ /* 0x00452400080011ff */
[----:B----4-:R-:W-:Y:S05]  /*6e10*/  @!P0 NANOSLEEP.SYNCS 0x989680 ;  /* 0x009896800000895d */ /* 0x010fea0003900000 */
[----:B------:R-:W4:Y:S02]  /*6e20*/  @!P0 SYNCS.PHASECHK.TRANS64 P0, [R0+URZ+0x90], R3 ;  /* 0x00009003000085a7 */ /* 0x000f2400080010ff */
[----:B----4-:R-:W-:Y:S05]  /*6e30*/  @!P0 BRA `(.L_x_84) ;  /* 0xfffffffc00f08947 */ /* 0x010fea000383ffff */
[----:B------:R-:W-:Y:S05]  /*6e40*/  BRA `(.L_x_140) ;  /* 0xffffffe400387947 */ /* 0x000fea000383ffff */
.L_x_90:
[----:B------:R-:W-:Y:S07]  /*6e50*/  MOV R0, UR4 ;  /* 0x0000000400007c02 */ /* 0x000fee0008000f00 */
.L_x_141:
[----:B-1----:R1:W2:Y:S02]  /*6e60*/  SYNCS.PHASECHK.TRANS64.TRYWAIT P1, [R0+URZ+0x60], R11 ;  /* 0x0000600b000075a7 */ /* 0x0022a400080211ff */
[----:B--2---:R-:W-:Y:S05]  /*6e70*/  @!P1 NANOSLEEP.SYNCS 0x989680 ;  /* 0x009896800000995d */ /* 0x004fea0003900000 */
[----:B------:R-:W2:Y:S02]  /*6e80*/  @!P1 SYNCS.PHASECHK.TRANS64 P1, [R0+URZ+0x60], R11 ;  /* 0x0000600b000095a7 */ /* 0x000ea400080210ff */
[----:B--2---:R-:W-:Y:S05]  /*6e90*/  @!P1 BRA `(.L_x_141) ;  /* 0xfffffffc00f09947 */ /* 0x004fea000383ffff */
[----:B------:R-:W-:Y:S05]  /*6ea0*/  BRA `(.L_x_89) ;  /* 0xffffffec00887947 */ /* 0x000fea000383ffff */
.L_x_92:
[----:B------:R-:W-:Y:S07]  /*6eb0*/  MOV R3, UR38 ;  /* 0x0000002600037c02 */ /* 0x000fee0008000f00 */
.L_x_142:
[----:B---3--:R3:W1:Y:S02]  /*6ec0*/  SYNCS.PHASECHK.TRANS64.TRYWAIT P1, [R3+URZ+0xb0], R20 ;  /* 0x0000b014030075a7 */ /* 0x00866400080211ff */
[----:B-1----:R-:W-:Y:S05]  /*6ed0*/  @!P1 NANOSLEEP.SYNCS 0x989680 ;  /* 0x009896800000995d */ /* 0x002fea0003900000 */
[----:B------:R-:W1:Y:S02]  /*6ee0*/  @!P1 SYNCS.PHASECHK.TRANS64 P1, [R3+URZ+0xb0], R20 ;  /* 0x0000b014030095a7 */ /* 0x000e6400080210ff */
[----:B-1----:R-:W-:Y:S05]  /*6ef0*/  @!P1 BRA `(.L_x_142) ;  /* 0xfffffffc00f09947 */ /* 0x002fea000383ffff */
[----:B------:R-:W-:Y:S05]  /*6f00*/  BRA `(.L_x_91) ;  /* 0xffffffec00bc7947 */ /* 0x000fea000383ffff */
        .weak           $__internal_0_$__cuda_sm10x_tcgen05_guardrail_trap_col_being_dealloced_not_returned_by_alloc
        .type           $__internal_0_$__cuda_sm10x_tcgen05_guardrail_trap_col_being_dealloced_not_returned_by_alloc,@function
        .size           $__internal_0_$__cuda_sm10x_tcgen05_guardrail_trap_col_being_dealloced_not_returned_by_alloc,($__internal_1_$__cuda_sm10x_tcgen05_guardrail_trap_phase_invalid_during_alloc - $__internal_0_$__cuda_sm10x_tcgen05_guardrail_trap_col_being_dealloced_not_returned_by_alloc)
$__internal_0_$__cuda_sm10x_tcgen05_guardrail_trap_col_being_dealloced_not_returned_by_alloc:
[----:B------:R-:W-:Y:S05]  /*6f10*/  BPT.TRAP 0x1 ;  /* 0x000000040000795c */ /* 0x000fea0000300000 */
[----:B------:R-:W-:-:S04]  /*6f20*/  HFMA2 R3, -RZ, RZ, 0, 0 ;  /* 0x00000000ff037431 */ /* 0x000fc800000001ff */
[----:B------:R-:W-:Y:S05]  /*6f30*/  RET.REL.NODEC R2 `(_ZN7cutlass13device_kernelINS_4gemm6kernel13GemmUniversalIN4cute5tupleIJiiiiEEENS1_10collective13CollectiveMmaINS1_35MainloopSm100TmaUmmaWarpSpecializedILi6ELi2ELi4ENS5_IJNS4_1CILi1EEESB_SB_EEEEENS5_IJNSA_ILi64EEENSA_ILi8EEENSA_ILi256EEEEEENS_6half_tENS5_IJlSB_lEEESI_SJ_NS4_8TiledMMAINS4_8MMA_AtomIJNS4_20SM100_MMA_F16BF16_SSISI_SI_fLi64ELi8ELNS4_4UMMA5MajorE0ELSO_0ELNSN_7ScaleInE0ELSP_0EEEEEENS4_6LayoutISC_NS5_IJNSA_ILi0EEEST_ST_EEEEENS5_IJNS4_10UnderscoreESW_SW_EEEEENS4_13SM90_TMA_LOADENS4_14ComposedLayoutINS4_7SwizzleILi3ELi4ELi3EEENS4_18smem_ptr_flag_bitsILi16EEENSS_INS5_IJSF_SE_EEENS5_IJSE_SB_EEEEEEEvNS4_8identityESZ_S18_vS19_EENS_8epilogue10collective18CollectiveEpilogueINS1B_23Sm100TmaWarpSpecializedILi2ELi1ELi4ELb1ELb0EEEJSH_NS5_IJNSS_ISE_SB_EENSS_ISF_SB_EEEEESI_SJ_SI_SJ_NS1B_6fusion15FusionCallbacksIS1F_NS1J_17LinearCombinationISI_fSI_fLNS_15FloatRoundStyleE2EEESH_S1I_JEEENS4_5SM1004TMEM4LOAD26SM100_TMEM_LOAD_16dp256b1xESZ_NS10_INS11_ILi0ELi4ELi3EEES14_NSS_INS5_IJSF_SF_EEENS5_IJSF_SB_EEEEEEENS4_17SM75_U32x2_LDSM_NENS4_14SM90_TMA_STOREES1X_NS4_17SM90_U32x2_STSM_NENS4_39AutoVectorizingCopyWithAssumedAlignmentILi128EEEEEEvvEEEEvNT_6ParamsE) ;  /* 0xffffff9002307950 */ /* 0x000fea0003c3ffff */
        .weak           $__internal_1_$__cuda_sm10x_tcgen05_guardrail_trap_phase_invalid_during_alloc
        .type           $__internal_1_$__cuda_sm10x_tcgen05_guardrail_trap_phase_invalid_during_alloc,@function
        .size           $__internal_1_$__cuda_sm10x_tcgen05_guardrail_trap_phase_invalid_during_alloc,($__internal_2_$__cuda_sm10x_tcgen05_guardrail_trap_unallocated_columns_being_dealloced - $__internal_1_$__cuda_sm10x_tcgen05_guardrail_trap_phase_invalid_during_alloc)
$__internal_1_$__cuda_sm10x_tcgen05_guardrail_trap_phase_invalid_during_alloc:
[----:B------:R-:W-:Y:S05]  /*6f40*/  BPT.TRAP 0x1 ;  /* 0x000000040000795c */ /* 0x000fea0000300000 */
[----:B------:R-:W-:-:S04]  /*6f50*/  MOV R3, 0x0 ;  /* 0x0000000000037802 */ /* 0x000fc80000000f00 */
[----:B------:R-:W-:Y:S05]  /*6f60*/  RET.REL.NODEC R2 `(_ZN7cutlass13device_kernelINS_4gemm6kernel13GemmUniversalIN4cute5tupleIJiiiiEEENS1_10collective13CollectiveMmaINS1_35MainloopSm100TmaUmmaWarpSpecializedILi6ELi2ELi4ENS5_IJNS4_1CILi1EEESB_SB_EEEEENS5_IJNSA_ILi64EEENSA_ILi8EEENSA_ILi256EEEEEENS_6half_tENS5_IJlSB_lEEESI_SJ_NS4_8TiledMMAINS4_8MMA_AtomIJNS4_20SM100_MMA_F16BF16_SSISI_SI_fLi64ELi8ELNS4_4UMMA5MajorE0ELSO_0ELNSN_7ScaleInE0ELSP_0EEEEEENS4_6LayoutISC_NS5_IJNSA_ILi0EEEST_ST_EEEEENS5_IJNS4_10UnderscoreESW_SW_EEEEENS4_13SM90_TMA_LOADENS4_14ComposedLayoutINS4_7SwizzleILi3ELi4ELi3EEENS4_18smem_ptr_flag_bitsILi16EEENSS_INS5_IJSF_SE_EEENS5_IJSE_SB_EEEEEEEvNS4_8identityESZ_S18_vS19_EENS_8epilogue10collective18CollectiveEpilogueINS1B_23Sm100TmaWarpSpecializedILi2ELi1ELi4ELb1ELb0EEEJSH_NS5_IJNSS_ISE_SB_EENSS_ISF_SB_EEEEESI_SJ_SI_SJ_NS1B_6fusion15FusionCallbacksIS1F_NS1J_17LinearCombinationISI_fSI_fLNS_15FloatRoundStyleE2EEESH_S1I_JEEENS4_5SM1004TMEM4LOAD26SM100_TMEM_LOAD_16dp256b1xESZ_NS10_INS11_ILi0ELi4ELi3EEES14_NSS_INS5_IJSF_SF_EEENS5_IJSF_SB_EEEEEEENS4_17SM75_U32x2_LDSM_NENS4_14SM90_TMA_STOREES1X_NS4_17SM90_U32x2_STSM_NENS4_39AutoVectorizingCopyWithAssumedAlignmentILi128EEEEEEvvEEEEvNT_6ParamsE) ;  /* 0xffffff9002247950 */ /* 0x000fea0003c3ffff */
        .weak           $__internal_2_$__cuda_sm10x_tcgen05_guardrail_trap_unallocated_columns_being_dealloced
        .type           $__internal_2_$__cuda_sm10x_tcgen05_guardrail_trap_unallocated_columns_being_dealloced,@function
        .size           $__internal_2_$__cuda_sm10x_tcgen05_guardrail_trap_unallocated_columns_being_dealloced,(.L_x_144 - $__internal_2_$__cuda_sm10x_tcgen05_guardrail_trap_unallocated_columns_being_dealloced)
$__internal_2_$__cuda_sm10x_tcgen05_guardrail_trap_unallocated_columns_being_dealloced:
[----:B------:R-:W-:Y:S05]  /*6f70*/  BPT.TRAP 0x1 ;  /* 0x000000040000795c */ /* 0x000fea0000300000 */
[----:B------:R-:W-:-:S04]  /*6f80*/  HFMA2 R3, -RZ, RZ, 0, 0 ;  /* 0x00000000ff037431 */ /* 0x000fc800000001ff */
[----:B------:R-:W-:Y:S05]  /*6f90*/  RET.REL.NODEC R2 `(_ZN7cutlass13device_kernelINS_4gemm6kernel13GemmUniversalIN4cute5tupleIJiiiiEEENS1_10collective13CollectiveMmaINS1_35MainloopSm100TmaUmmaWarpSpecializedILi6ELi2ELi4ENS5_IJNS4_1CILi1EEESB_SB_EEEEENS5_IJNSA_ILi64EEENSA_ILi8EEENSA_ILi256EEEEEENS_6half_tENS5_IJlSB_lEEESI_SJ_NS4_8TiledMMAINS4_8MMA_AtomIJNS4_20SM100_MMA_F16BF16_SSISI_SI_fLi64ELi8ELNS4_4UMMA5MajorE0ELSO_0ELNSN_7ScaleInE0ELSP_0EEEEEENS4_6LayoutISC_NS5_IJNSA_ILi0EEEST_ST_EEEEENS5_IJNS4_10UnderscoreESW_SW_EEEEENS4_13SM90_TMA_LOADENS4_14ComposedLayoutINS4_7SwizzleILi3ELi4ELi3EEENS4_18smem_ptr_flag_bitsILi16EEENSS_INS5_IJSF_SE_EEENS5_IJSE_SB_EEEEEEEvNS4_8identityESZ_S18_vS19_EENS_8epilogue10collective18CollectiveEpilogueINS1B_23Sm100TmaWarpSpecializedILi2ELi1ELi4ELb1ELb0EEEJSH_NS5_IJNSS_ISE_SB_EENSS_ISF_SB_EEEEESI_SJ_SI_SJ_NS1B_6fusion15FusionCallbacksIS1F_NS1J_17LinearCombinationISI_fSI_fLNS_15FloatRoundStyleE2EEESH_S1I_JEEENS4_5SM1004TMEM4LOAD26SM100_TMEM_LOAD_16dp256b1xESZ_NS10_INS11_ILi0ELi4ELi3EEES14_NSS_INS5_IJSF_SF_EEENS5_IJSF_SB_EEEEEEENS4_17SM75_U32x2_LDSM_NENS4_14SM90_TMA_STOREES1X_NS4_17SM90_U32x2_STSM_NENS4_39AutoVectorizingCopyWithAssumedAlignmentILi128EEEEEEvvEEEEvNT_6ParamsE) ;  /* 0xffffff9002187950 */ /* 0x000fea0003c3ffff */
.L_x_143:
[----:B------:R-:W-:-:S00]  /*6fa0*/  BRA `(.L_x_143) ;  /* 0xfffffffc00fc7947 */ /* 0x000fc0000383ffff */
[----:B------:R-:W-:-:S00]  /*6fb0*/  NOP ;  /* 0x0000000000007918 */ /* 0x000fc00000000000 */
        /* <DEDUP_REMOVED lines=12> */
.L_x_144:


//--------------------- .nv.global.init           --------------------------
	.section	.nv.global.init,"aw",@progbits
.nv.global.init:
	.type		$str$26,@object
	.size		$str$26,($str$25 - $str$26)
$str$26:
        /*0000*/ 	.byte	0x2f, 0x74, 0x6d, 0x70, 0x2f, 0x63, 0x75, 0x74, 0x6c, 0x61, 0x73, 0x73, 0x5f, 0x73, 0x77, 0x65
        /*0010*/ 	.byte	0x65, 0x70, 0x5f, 0x73, 0x72, 0x63, 0x2f, 0x69, 0x6e, 0x63, 0x6c, 0x75, 0x64, 0x65, 0x2f, 0x63
        /*0020*/ 	.byte	0x75, 0x74, 0x65, 0x2f, 0x61, 0x74, 0x6f, 0x6d, 0x2f, 0x63, 0x6f, 0x70, 0x79, 0x5f, 0x74, 0x72
        /*0030*/ 	.byte	0x61, 0x69, 0x74, 0x73, 0x5f, 0x73, 0x6d, 0x31, 0x30, 0x30, 0x2e, 0x68, 0x70, 0x70, 0x00
	.type		$str$25,@object
	.size		$str$25,(__unnamed_1 - $str$25)
$str$25:
        /*003f*/ 	.byte	0x28, 0x28, 0x75, 0x69, 0x6e, 0x74, 0x33, 0x32, 0x5f, 0x74, 0x28, 0x74, 0x68, 0x72, 0x65, 0x61
        /*004f*/ 	.byte	0x64, 0x49, 0x64, 0x78, 0x2e, 0x78, 0x29, 0x20, 0x2f, 0x20, 0x33, 0x32, 0x29, 0x20, 0x25, 0x20
        /*005f*/ 	.byte	0x34, 0x29, 0x20, 0x3d, 0x3d, 0x20, 0x28, 0x28, 0x28, 0x74, 0x6d, 0x65, 0x6d, 0x5f, 0x61, 0x64
        /*006f*/ 	.byte	0x64, 0x72, 0x20, 0x3e, 0x3e, 0x20, 0x31, 0x36, 0x29, 0x20, 0x2f, 0x20, 0x33, 0x32, 0x29, 0x20
        /*007f*/ 	.byte	0x25, 0x20, 0x34, 0x29, 0x00
	.type		__unnamed_1,@object
	.size		__unnamed_1,(.L_1 - __unnamed_1)
__unnamed_1:
        /*0084*/ 	.byte	0x63, 0x6f, 0x6e, 0x73, 0x74, 0x65, 0x78, 0x70, 0x72, 0x20, 0x76, 0x6f, 0x69, 0x64, 0x20, 0x63
        /* <DEDUP_REMOVED lines=39> */
        /*0304*/ 	.byte	0x3a, 0x43, 0x3c, 0x30, 0x3e, 0x3e, 0x3e, 0x3e, 0x5d, 0x00
.L_1:


//--------------------- .nv.shared._ZN7cutlass13device_kernelINS_4gemm6kernel13GemmUniversalIN4cute5tupleIJiiiiEEENS1_10collective13CollectiveMmaINS1_35MainloopSm100TmaUmmaWarpSpecializedILi6ELi2ELi4ENS5_IJNS4_1CILi1EEESB_SB_EEEEENS5_IJNSA_ILi64EEENSA_ILi8EEENSA_ILi256EEEEEENS_6half_tENS5_IJlSB_lEEESI_SJ_NS4_8TiledMMAINS4_8MMA_AtomIJNS4_20SM100_MMA_F16BF16_SSISI_SI_fLi64ELi8ELNS4_4UMMA5MajorE0ELSO_0ELNSN_7ScaleInE0ELSP_0EEEEEENS4_6LayoutISC_NS5_IJNSA_ILi0EEEST_ST_EEEEENS5_IJNS4_10UnderscoreESW_SW_EEEEENS4_13SM90_TMA_LOADENS4_14ComposedLayoutINS4_7SwizzleILi3ELi4ELi3EEENS4_18smem_ptr_flag_bitsILi16EEENSS_INS5_IJSF_SE_EEENS5_IJSE_SB_EEEEEEEvNS4_8identityESZ_S18_vS19_EENS_8epilogue10collective18CollectiveEpilogueINS1B_23Sm100TmaWarpSpecializedILi2ELi1ELi4ELb1ELb0EEEJSH_NS5_IJNSS_ISE_SB_EENSS_ISF_SB_EEEEESI_SJ_SI_SJ_NS1B_6fusion15FusionCallbacksIS1F_NS1J_17LinearCombinationISI_fSI_fLNS_15FloatRoundStyleE2EEESH_S1I_JEEENS4_5SM1004TMEM4LOAD26SM100_TMEM_LOAD_16dp256b1xESZ_NS10_INS11_ILi0ELi4ELi3EEES14_NSS_INS5_IJSF_SF_EEENS5_IJSF_SB_EEEEEEENS4_17SM75_U32x2_LDSM_NENS4_14SM90_TMA_STOREES1X_NS4_17SM90_U32x2_STSM_NENS4_39AutoVectorizingCopyWithAssumedAlignmentILi128EEEEEEvvEEEEvNT_6ParamsE --------------------------
	.section	.nv.shared._ZN7cutlass13device_kernelINS_4gemm6kernel13GemmUniversalIN4cute5tupleIJiiiiEEENS1_10collective13CollectiveMmaINS1_35MainloopSm100TmaUmmaWarpSpecializedILi6ELi2ELi4ENS5_IJNS4_1CILi1EEESB_SB_EEEEENS5_IJNSA_ILi64EEENSA_ILi8EEENSA_ILi256EEEEEENS_6half_tENS5_IJlSB_lEEESI_SJ_NS4_8TiledMMAINS4_8MMA_AtomIJNS4_20SM100_MMA_F16BF16_SSISI_SI_fLi64ELi8ELNS4_4UMMA5MajorE0ELSO_0ELNSN_7ScaleInE0ELSP_0EEEEEENS4_6LayoutISC_NS5_IJNSA_ILi0EEEST_ST_EEEEENS5_IJNS4_10UnderscoreESW_SW_EEEEENS4_13SM90_TMA_LOADENS4_14ComposedLayoutINS4_7SwizzleILi3ELi4ELi3EEENS4_18smem_ptr_flag_bitsILi16EEENSS_INS5_IJSF_SE_EEENS5_IJSE_SB_EEEEEEEvNS4_8identityESZ_S18_vS19_EENS_8epilogue10collective18CollectiveEpilogueINS1B_23Sm100TmaWarpSpecializedILi2ELi1ELi4ELb1ELb0EEEJSH_NS5_IJNSS_ISE_SB_EENSS_ISF_SB_EEEEESI_SJ_SI_SJ_NS1B_6fusion15FusionCallbacksIS1F_NS1J_17LinearCombinationISI_fSI_fLNS_15FloatRoundStyleE2EEESH_S1I_JEEENS4_5SM1004TMEM4LOAD26SM100_TMEM_LOAD_16dp256b1xESZ_NS10_INS11_ILi0ELi4ELi3EEES14_NSS_INS5_IJSF_SF_EEENS5_IJSF_SB_EEEEEEENS4_17SM75_U32x2_LDSM_NENS4_14SM90_TMA_STOREES1X_NS4_17SM90_U32x2_STSM_NENS4_39AutoVectorizingCopyWithAssumedAlignmentILi128EEEEEEvvEEEEvNT_6ParamsE,"aw",@nobits
	.sectionflags	@""
	.align	16
	.zero		1024


//--------------------- .nv.shared.reserved.0     --------------------------
	.section	.nv.shared.reserved.0,"aw",@nobits
	.weak		__nv_reservedSMEM_offset_0_alias
	.size		__nv_reservedSMEM_offset_0_alias, 0, 64
	.other		__nv_reservedSMEM_offset_0_alias,@"STO_CUDA_RESERVED_SHARED STV_DEFAULT"
__nv_reservedSMEM_offset_0_alias:
	.zero		0
.nv.shared.reserved.0:
	.zero		64
	.weak		__nv_reservedSMEM_tcgen05_partition
	.type		__nv_reservedSMEM_tcgen05_partition,@object
	.size		__nv_reservedSMEM_tcgen05_partition,(.L_0 - __nv_reservedSMEM_tcgen05_partition)
__nv_reservedSMEM_tcgen05_partition:
	.zero		32
.L_0:


//--------------------- .nv.global                --------------------------
	.section	.nv.global,"aw",@nobits
.nv.global:
	.type		_ZN40_INTERNAL_52dd880e_4_k_cu_c2968f25_103354cute1_E,@object
	.size		_ZN40_INTERNAL_52dd880e_4_k_cu_c2968f25_103354cute1_E,(_ZN40_INTERNAL_52dd880e_4_k_cu_c2968f25_103354cuda3std3__45__cpo6cbeginE - _ZN40_INTERNAL_52dd880e_4_k_cu_c2968f25_103354cute1_E)
_ZN40_INTERNAL_52dd880e_4_k_cu_c2968f25_103354cute1_E:
	.zero		1
	.type		_ZN40_INTERNAL_52dd880e_4_k_cu_c2968f25_103354cuda3std3__45__cpo6cbeginE,@object
	.size		_ZN40_INTERNAL_52dd880e_4_k_cu_c2968f25_103354cuda3std3__45__cpo6cbeginE,(_ZN40_INTERNAL_52dd880e_4_k_cu_c2968f25_103354cuda3std3__48in_placeE - _ZN40_INTERNAL_52dd880e_4_k_cu_c2968f25_103354cuda3std3__45__cpo6cbeginE)
_ZN40_INTERNAL_52dd880e_4_k_cu_c2968f25_103354cuda3std3__45__cpo6cbeginE:
	.zero		1
	.type		_ZN40_INTERNAL_52dd880e_4_k_cu_c2968f25_103354cuda3std3__48in_placeE,@object
	.size		_ZN40_INTERNAL_52dd880e_4_k_cu_c2968f25_103354cuda3std3__48in_placeE,(_ZN40_INTERNAL_52dd880e_4_k_cu_c2968f25_103354cuda3std6ranges3__45__cpo9iter_moveE - _ZN40_INTERNAL_52dd880e_4_k_cu_c2968f25_103354cuda3std3__48in_placeE)
_ZN40_INTERNAL_52dd880e_4_k_cu_c2968f25_103354cuda3std3__48in_placeE:
	.zero		1
	.type		_ZN40_INTERNAL_52dd880e_4_k_cu_c2968f25_103354cuda3std6ranges3__45__cpo9iter_moveE,@object
	.size		_ZN40_INTERNAL_52dd880e_4_k_cu_c2968f25_103354cuda3std6ranges3__45__cpo9iter_moveE,(_ZN40_INTERNAL_52dd880e_4_k_cu_c2968f25_103354cuda3std3__45__cpo5beginE - _ZN40_INTERNAL_52dd880e_4_k_cu_c2968f25_103354cuda3std6ranges3__45__cpo9iter_moveE)
_ZN40_INTERNAL_52dd880e_4_k_cu_c2968f25_103354cuda3std6ranges3__45__cpo9iter_moveE:
	.zero		1
	.type		_ZN40_INTERNAL_52dd880e_4_k_cu_c2968f25_103354cuda3std3__45__cpo5beginE,@object
	.size		_ZN40_INTERNAL_52dd880e_4_k_cu_c2968f25_103354cuda3std3__45__cpo5beginE,(_ZN40_INTERNAL_52dd880e_4_k_cu_c2968f25_103354cuda3std3__442_GLOBAL__N__52dd880e_4_k_cu_c2968f25_103356ignoreE - _ZN40_INTERNAL_52dd880e_4_k_cu_c2968f25_103354cuda3std3__45__cpo5beginE)
_ZN40_INTERNAL_52dd880e_4_k_cu_c2968f25_103354cuda3std3__45__cpo5beginE:
	.zero		1
	.type		_ZN40_INTERNAL_52dd880e_4_k_cu_c2968f25_103354cuda3std3__442_GLOBAL__N__52dd880e_4_k_cu_c2968f25_103356ignoreE,@object
	.size		_ZN40_INTERNAL_52dd880e_4_k_cu_c2968f25_103354cuda3std3__442_GLOBAL__N__52dd880e_4_k_cu_c2968f25_103356ignoreE,(_ZN40_INTERNAL_52dd880e_4_k_cu_c2968f25_103354cute7productE - _ZN40_INTERNAL_52dd880e_4_k_cu_c2968f25_103354cuda3std3__442_GLOBAL__N__52dd880e_4_k_cu_c2968f25_103356ignoreE)
_ZN40_INTERNAL_52dd880e_4_k_cu_c2968f25_103354cuda3std3__442_GLOBAL__N__52dd880e_4_k_cu_c2968f25_103356ignoreE:
	.zero		1
	.type		_ZN40_INTERNAL_52dd880e_4_k_cu_c2968f25_103354cute7productE,@object
	.size		_ZN40_INTERNAL_52dd880e_4_k_cu_c2968f25_103354cute7productE,(_ZN40_INTERNAL_52dd880e_4_k_cu_c2968f25_103354cuda3std3__45__cpo3endE - _ZN40_INTERNAL_52dd880e_4_k_cu_c2968f25_103354cute7productE)
_ZN40_INTERNAL_52dd880e_4_k_cu_c2968f25_103354cute7productE:
	.zero		1
	.type		_ZN40_INTERNAL_52dd880e_4_k_cu_c2968f25_103354cuda3std3__45__cpo3endE,@object
	.size		_ZN40_INTERNAL_52dd880e_4_k_cu_c2968f25_103354cuda3std3__45__cpo3endE,(_ZN40_INTERNAL_52dd880e_4_k_cu_c2968f25_103354cuda3std3__419piecewise_constructE - _ZN40_INTERNAL_52dd880e_4_k_cu_c2968f25_103354cuda3std3__45__cpo3endE)
_ZN40_INTERNAL_52dd880e_4_k_cu_c2968f25_103354cuda3std3__45__cpo3endE:
	.zero		1
	.type		_ZN40_INTERNAL_52dd880e_4_k_cu_c2968f25_103354cuda3std3__419piecewise_constructE,@object
	.size		_ZN40_INTERNAL_52dd880e_4_k_cu_c2968f25_103354cuda3std3__419piecewise_constructE,(_ZN40_INTERNAL_52dd880e_4_k_cu_c2968f25_103354cuda3std3__45__cpo4cendE - _ZN40_INTERNAL_52dd880e_4_k_cu_c2968f25_103354cuda3std3__419piecewise_constructE)
_ZN40_INTERNAL_52dd880e_4_k_cu_c2968f25_103354cuda3std3__419piecewise_constructE:
	.zero		1
	.type		_ZN40_INTERNAL_52dd880e_4_k_cu_c2968f25_103354cuda3std3__45__cpo4cendE,@object
	.size		_ZN40_INTERNAL_52dd880e_4_k_cu_c2968f25_103354cuda3std3__45__cpo4cendE,(_ZN40_INTERNAL_52dd880e_4_k_cu_c2968f25_103354cuda3std6ranges3__45__cpo4swapE - _ZN40_INTERNAL_52dd880e_4_k_cu_c2968f25_103354cuda3std3__45__cpo4cendE)
_ZN40_INTERNAL_52dd880e_4_k_cu_c2968f25_103354cuda3std3__45__cpo4cendE:
	.zero		1
	.type		_ZN40_INTERNAL_52dd880e_4_k_cu_c2968f25_103354cuda3std6ranges3__45__cpo4swapE,@object
	.size		_ZN40_INTERNAL_52dd880e_4_k_cu_c2968f25_103354cuda3std6ranges3__45__cpo4swapE,(.L_9 - _ZN40_INTERNAL_52dd880e_4_k_cu_c2968f25_103354cuda3std6ranges3__45__cpo4swapE)
_ZN40_INTERNAL_52dd880e_4_k_cu_c2968f25_103354cuda3std6ranges3__45__cpo4swapE:
	.zero		1
.L_9:


//--------------------- .nv.constant0._ZN7cutlass13device_kernelINS_4gemm6kernel13GemmUniversalIN4cute5tupleIJiiiiEEENS1_10collective13CollectiveMmaINS1_35MainloopSm100TmaUmmaWarpSpecializedILi6ELi2ELi4ENS5_IJNS4_1CILi1EEESB_SB_EEEEENS5_IJNSA_ILi64EEENSA_ILi8EEENSA_ILi256EEEEEENS_6half_tENS5_IJlSB_lEEESI_SJ_NS4_8TiledMMAINS4_8MMA_AtomIJNS4_20SM100_MMA_F16BF16_SSISI_SI_fLi64ELi8ELNS4_4UMMA5MajorE0ELSO_0ELNSN_7ScaleInE0ELSP_0EEEEEENS4_6LayoutISC_NS5_IJNSA_ILi0EEEST_ST_EEEEENS5_IJNS4_10UnderscoreESW_SW_EEEEENS4_13SM90_TMA_LOADENS4_14ComposedLayoutINS4_7SwizzleILi3ELi4ELi3EEENS4_18smem_ptr_flag_bitsILi16EEENSS_INS5_IJSF_SE_EEENS5_IJSE_SB_EEEEEEEvNS4_8identityESZ_S18_vS19_EENS_8epilogue10collective18CollectiveEpilogueINS1B_23Sm100TmaWarpSpecializedILi2ELi1ELi4ELb1ELb0EEEJSH_NS5_IJNSS_ISE_SB_EENSS_ISF_SB_EEEEESI_SJ_SI_SJ_NS1B_6fusion15FusionCallbacksIS1F_NS1J_17LinearCombinationISI_fSI_fLNS_15FloatRoundStyleE2EEESH_S1I_JEEENS4_5SM1004TMEM4LOAD26SM100_TMEM_LOAD_16dp256b1xESZ_NS10_INS11_ILi0ELi4ELi3EEES14_NSS_INS5_IJSF_SF_EEENS5_IJSF_SB_EEEEEEENS4_17SM75_U32x2_LDSM_NENS4_14SM90_TMA_STOREES1X_NS4_17SM90_U32x2_STSM_NENS4_39AutoVectorizingCopyWithAssumedAlignmentILi128EEEEEEvvEEEEvNT_6ParamsE --------------------------
	.section	.nv.constant0._ZN7cutlass13device_kernelINS_4gemm6kernel13GemmUniversalIN4cute5tupleIJiiiiEEENS1_10collective13CollectiveMmaINS1_35MainloopSm100TmaUmmaWarpSpecializedILi6ELi2ELi4ENS5_IJNS4_1CILi1EEESB_SB_EEEEENS5_IJNSA_ILi64EEENSA_ILi8EEENSA_ILi256EEEEEENS_6half_tENS5_IJlSB_lEEESI_SJ_NS4_8TiledMMAINS4_8MMA_AtomIJNS4_20SM100_MMA_F16BF16_SSISI_SI_fLi64ELi8ELNS4_4UMMA5MajorE0ELSO_0ELNSN_7ScaleInE0ELSP_0EEEEEENS4_6LayoutISC_NS5_IJNSA_ILi0EEEST_ST_EEEEENS5_IJNS4_10UnderscoreESW_SW_EEEEENS4_13SM90_TMA_LOADENS4_14ComposedLayoutINS4_7SwizzleILi3ELi4ELi3EEENS4_18smem_ptr_flag_bitsILi16EEENSS_INS5_IJSF_SE_EEENS5_IJSE_SB_EEEEEEEvNS4_8identityESZ_S18_vS19_EENS_8epilogue10collective18CollectiveEpilogueINS1B_23Sm100TmaWarpSpecializedILi2ELi1ELi4ELb1ELb0EEEJSH_NS5_IJNSS_ISE_SB_EENSS_ISF_SB_EEEEESI_SJ_SI_SJ_NS1B_6fusion15FusionCallbacksIS1F_NS1J_17LinearCombinationISI_fSI_fLNS_15FloatRoundStyleE2EEESH_S1I_JEEENS4_5SM1004TMEM4LOAD26SM100_TMEM_LOAD_16dp256b1xESZ_NS10_INS11_ILi0ELi4ELi3EEES14_NSS_INS5_IJSF_SF_EEENS5_IJSF_SB_EEEEEEENS4_17SM75_U32x2_LDSM_NENS4_14SM90_TMA_STOREES1X_NS4_17SM90_U32x2_STSM_NENS4_39AutoVectorizingCopyWithAssumedAlignmentILi128EEEEEEvvEEEEvNT_6ParamsE,"a",@progbits
	.sectionflags	@""
	.align	4
.nv.constant0._ZN7cutlass13device_kernelINS_4gemm6kernel13GemmUniversalIN4cute5tupleIJiiiiEEENS1_10collective13CollectiveMmaINS1_35MainloopSm100TmaUmmaWarpSpecializedILi6ELi2ELi4ENS5_IJNS4_1CILi1EEESB_SB_EEEEENS5_IJNSA_ILi64EEENSA_ILi8EEENSA_ILi256EEEEEENS_6half_tENS5_IJlSB_lEEESI_SJ_NS4_8TiledMMAINS4_8MMA_AtomIJNS4_20SM100_MMA_F16BF16_SSISI_SI_fLi64ELi8ELNS4_4UMMA5MajorE0ELSO_0ELNSN_7ScaleInE0ELSP_0EEEEEENS4_6LayoutISC_NS5_IJNSA_ILi0EEEST_ST_EEEEENS5_IJNS4_10UnderscoreESW_SW_EEEEENS4_13SM90_TMA_LOADENS4_14ComposedLayoutINS4_7SwizzleILi3ELi4ELi3EEENS4_18smem_ptr_flag_bitsILi16EEENSS_INS5_IJSF_SE_EEENS5_IJSE_SB_EEEEEEEvNS4_8identityESZ_S18_vS19_EENS_8epilogue10collective18CollectiveEpilogueINS1B_23Sm100TmaWarpSpecializedILi2ELi1ELi4ELb1ELb0EEEJSH_NS5_IJNSS_ISE_SB_EENSS_ISF_SB_EEEEESI_SJ_SI_SJ_NS1B_6fusion15FusionCallbacksIS1F_NS1J_17LinearCombinationISI_fSI_fLNS_15FloatRoundStyleE2EEESH_S1I_JEEENS4_5SM1004TMEM4LOAD26SM100_TMEM_LOAD_16dp256b1xESZ_NS10_INS11_ILi0ELi4ELi3EEES14_NSS_INS5_IJSF_SF_EEENS5_IJSF_SB_EEEEEEENS4_17SM75_U32x2_LDSM_NENS4_14SM90_TMA_STOREES1X_NS4_17SM90_U32x2_STSM_NENS4_39AutoVectorizingCopyWithAssumedAlignmentILi128EEEEEEvvEEEEvNT_6ParamsE:
	.zero		2944


//--------------------- SYMBOLS --------------------------

	.type		.nv.reservedSmem.offset0,@object
	.size		.nv.reservedSmem.offset0,0x4
	.type		.nv.reservedSmem.cap,@object
	.size		.nv.reservedSmem.cap,0x4
	.type		__assertfail,@function
